//
// Generated by NVIDIA NVVM Compiler
//
// Compiler Build ID: CL-36424714
// Cuda compilation tools, release 13.0, V13.0.88
// Based on NVVM 20.0.0
//

.version 9.0
.target sm_100
.address_size 64

	// .globl	default_function_kernel
// _ZZ23default_function_kernelE8A_shared has been demoted
// _ZZ23default_function_kernelE8B_shared has been demoted

.visible .entry default_function_kernel(
	.param .u64 .ptr .align 1 default_function_kernel_param_0,
	.param .u64 .ptr .align 1 default_function_kernel_param_1,
	.param .u64 .ptr .align 1 default_function_kernel_param_2,
	.param .u64 .ptr .align 1 default_function_kernel_param_3
)
.maxntid 250
{
	.reg .pred 	%p<6>;
	.reg .b16 	%rs<74>;
	.reg .b32 	%r<180>;
	.reg .b32 	%f<174>;
	.reg .b64 	%rd<57>;
	// demoted variable
	.shared .align 4 .b8 _ZZ23default_function_kernelE8A_shared[16000];
	// demoted variable
	.shared .align 4 .b8 _ZZ23default_function_kernelE8B_shared[20000];
	ld.param.u64 	%rd5, [default_function_kernel_param_1];
	cvta.to.global.u64 	%rd1, %rd5;
	mov.u32 	%r46, %tid.x;
	mov.u32 	%r1, %ctaid.x;
	mul.hi.u32 	%r47, %r1, 1717986919;
	shr.u32 	%r2, %r47, 3;
	cvt.u16.u32 	%rs1, %r46;
	mul.lo.s16 	%rs2, %rs1, 41;
	shr.u16 	%rs3, %rs2, 11;
	cvt.u32.u16 	%r3, %rs3;
	mul.wide.u16 	%r48, %rs3, 1000;
	mul.lo.s16 	%rs4, %rs3, 50;
	sub.s16 	%rs5, %rs1, %rs4;
	shl.b16 	%rs6, %rs5, 1;
	cvt.u32.u16 	%r49, %rs6;
	and.b32  	%r50, %r49, 254;
	mad.lo.s32 	%r51, %r2, 40000, %r48;
	add.s32 	%r4, %r51, %r50;
	mul.lo.s32 	%r52, %r2, 20;
	sub.s32 	%r53, %r1, %r52;
	mul.lo.s32 	%r5, %r53, 50000;
	mul.wide.u16 	%r6, %rs3, 400;
	cvt.u32.u16 	%r54, %rs5;
	and.b32  	%r7, %r54, 255;
	and.b16  	%rs7, %rs5, 255;
	mul.wide.u16 	%r8, %rs7, 100;
	shr.u16 	%rs8, %rs2, 12;
	mul.lo.s16 	%rs9, %rs8, 100;
	sub.s16 	%rs10, %rs1, %rs9;
	shl.b32 	%r55, %r46, 3;
	mov.u32 	%r56, _ZZ23default_function_kernelE8A_shared;
	add.s32 	%r9, %r56, %r55;
	shr.u32 	%r57, %r3, 1;
	cvt.u32.u16 	%r58, %rs10;
	and.b32  	%r59, %r58, 255;
	mad.lo.s32 	%r10, %r57, 1000, %r59;
	shl.b32 	%r60, %r46, 2;
	mov.u32 	%r61, _ZZ23default_function_kernelE8B_shared;
	add.s32 	%r11, %r61, %r60;
	add.s32 	%r62, %r3, 5;
	shr.u32 	%r63, %r62, 1;
	add.s16 	%rs11, %rs1, 50;
	mul.hi.u16 	%rs12, %rs11, 656;
	mul.lo.s16 	%rs13, %rs12, 100;
	sub.s16 	%rs14, %rs11, %rs13;
	cvt.u32.u16 	%r64, %rs14;
	mad.lo.s32 	%r12, %r63, 1000, %r64;
	add.s32 	%r65, %r3, 10;
	shr.u32 	%r66, %r65, 1;
	add.s16 	%rs15, %rs1, 100;
	mul.hi.u16 	%rs16, %rs15, 656;
	mul.lo.s16 	%rs17, %rs16, 100;
	sub.s16 	%rs18, %rs15, %rs17;
	cvt.u32.u16 	%r67, %rs18;
	mad.lo.s32 	%r13, %r66, 1000, %r67;
	add.s32 	%r68, %r3, 15;
	shr.u32 	%r69, %r68, 1;
	add.s16 	%rs19, %rs1, 150;
	mul.hi.u16 	%rs20, %rs19, 656;
	mul.lo.s16 	%rs21, %rs20, 100;
	sub.s16 	%rs22, %rs19, %rs21;
	cvt.u32.u16 	%r70, %rs22;
	mad.lo.s32 	%r14, %r69, 1000, %r70;
	add.s32 	%r71, %r3, 20;
	shr.u32 	%r72, %r71, 1;
	mad.lo.s32 	%r15, %r72, 1000, %r59;
	add.s32 	%r73, %r3, 25;
	shr.u32 	%r74, %r73, 1;
	add.s16 	%rs23, %rs1, 250;
	mul.hi.u16 	%rs24, %rs23, 656;
	mul.lo.s16 	%rs25, %rs24, 100;
	sub.s16 	%rs26, %rs23, %rs25;
	cvt.u32.u16 	%r75, %rs26;
	mad.lo.s32 	%r16, %r74, 1000, %r75;
	add.s32 	%r76, %r3, 30;
	shr.u32 	%r77, %r76, 1;
	add.s16 	%rs27, %rs1, 300;
	mul.hi.u16 	%rs28, %rs27, 656;
	mul.lo.s16 	%rs29, %rs28, 100;
	sub.s16 	%rs30, %rs27, %rs29;
	cvt.u32.u16 	%r78, %rs30;
	mad.lo.s32 	%r17, %r77, 1000, %r78;
	add.s32 	%r79, %r3, 35;
	shr.u32 	%r80, %r79, 1;
	add.s16 	%rs31, %rs1, 350;
	mul.hi.u16 	%rs32, %rs31, 656;
	mul.lo.s16 	%rs33, %rs32, 100;
	sub.s16 	%rs34, %rs31, %rs33;
	cvt.u32.u16 	%r81, %rs34;
	mad.lo.s32 	%r18, %r80, 1000, %r81;
	or.b32  	%r82, %r3, 40;
	shr.u32 	%r83, %r82, 1;
	mad.lo.s32 	%r19, %r83, 1000, %r59;
	add.s32 	%r84, %r3, 45;
	shr.u32 	%r85, %r84, 1;
	add.s16 	%rs35, %rs1, 450;
	mul.hi.u16 	%rs36, %rs35, 656;
	mul.lo.s16 	%rs37, %rs36, 100;
	sub.s16 	%rs38, %rs35, %rs37;
	cvt.u32.u16 	%r86, %rs38;
	mad.lo.s32 	%r20, %r85, 1000, %r86;
	add.s32 	%r87, %r3, 50;
	shr.u32 	%r88, %r87, 1;
	add.s16 	%rs39, %rs1, 500;
	mul.hi.u16 	%rs40, %rs39, 656;
	mul.lo.s16 	%rs41, %rs40, 100;
	sub.s16 	%rs42, %rs39, %rs41;
	cvt.u32.u16 	%r89, %rs42;
	mad.lo.s32 	%r21, %r88, 1000, %r89;
	add.s32 	%r90, %r3, 55;
	shr.u32 	%r91, %r90, 1;
	add.s16 	%rs43, %rs1, 550;
	mul.hi.u16 	%rs44, %rs43, 656;
	mul.lo.s16 	%rs45, %rs44, 100;
	sub.s16 	%rs46, %rs43, %rs45;
	cvt.u32.u16 	%r92, %rs46;
	mad.lo.s32 	%r22, %r91, 1000, %r92;
	add.s32 	%r93, %r3, 60;
	shr.u32 	%r94, %r93, 1;
	mad.lo.s32 	%r23, %r94, 1000, %r59;
	add.s32 	%r95, %r3, 65;
	shr.u32 	%r96, %r95, 1;
	add.s16 	%rs47, %rs1, 650;
	mul.hi.u16 	%rs48, %rs47, 656;
	mul.lo.s16 	%rs49, %rs48, 100;
	sub.s16 	%rs50, %rs47, %rs49;
	cvt.u32.u16 	%r97, %rs50;
	mad.lo.s32 	%r24, %r96, 1000, %r97;
	add.s32 	%r98, %r3, 70;
	shr.u32 	%r99, %r98, 1;
	add.s16 	%rs51, %rs1, 700;
	mul.hi.u16 	%rs52, %rs51, 656;
	mul.lo.s16 	%rs53, %rs52, 100;
	sub.s16 	%rs54, %rs51, %rs53;
	cvt.u32.u16 	%r100, %rs54;
	mad.lo.s32 	%r25, %r99, 1000, %r100;
	add.s32 	%r101, %r3, 75;
	shr.u32 	%r102, %r101, 1;
	add.s16 	%rs55, %rs1, 750;
	mul.hi.u16 	%rs56, %rs55, 656;
	mul.lo.s16 	%rs57, %rs56, 100;
	sub.s16 	%rs58, %rs55, %rs57;
	cvt.u32.u16 	%r103, %rs58;
	mad.lo.s32 	%r26, %r102, 1000, %r103;
	or.b32  	%r104, %r3, 80;
	shr.u32 	%r105, %r104, 1;
	mad.lo.s32 	%r27, %r105, 1000, %r59;
	add.s32 	%r106, %r3, 85;
	shr.u32 	%r107, %r106, 1;
	add.s16 	%rs59, %rs1, 850;
	mul.hi.u16 	%rs60, %rs59, 1311;
	shr.u16 	%rs61, %rs60, 1;
	mul.lo.s16 	%rs62, %rs61, 100;
	sub.s16 	%rs63, %rs59, %rs62;
	cvt.u32.u16 	%r108, %rs63;
	mad.lo.s32 	%r28, %r107, 1000, %r108;
	add.s32 	%r109, %r3, 90;
	shr.u32 	%r110, %r109, 1;
	add.s16 	%rs64, %rs1, 900;
	mul.hi.u16 	%rs65, %rs64, 1311;
	shr.u16 	%rs66, %rs65, 1;
	mul.lo.s16 	%rs67, %rs66, 100;
	sub.s16 	%rs68, %rs64, %rs67;
	cvt.u32.u16 	%r111, %rs68;
	mad.lo.s32 	%r29, %r110, 1000, %r111;
	add.s32 	%r112, %r3, 95;
	shr.u32 	%r113, %r112, 1;
	add.s16 	%rs69, %rs1, 950;
	mul.hi.u16 	%rs70, %rs69, 1311;
	shr.u16 	%rs71, %rs70, 1;
	mul.lo.s16 	%rs72, %rs71, 100;
	sub.s16 	%rs73, %rs69, %rs72;
	cvt.u32.u16 	%r114, %rs73;
	mad.lo.s32 	%r30, %r113, 1000, %r114;
	mul.wide.u16 	%r115, %rs7, 400;
	add.s32 	%r31, %r61, %r115;
	mov.b32 	%r174, 0;
	mov.f32 	%f150, 0f00000000;
	mov.f32 	%f151, %f150;
	mov.f32 	%f158, %f150;
	mov.f32 	%f159, %f150;
	mov.f32 	%f154, %f150;
	mov.f32 	%f155, %f150;
	mov.f32 	%f160, %f150;
	mov.f32 	%f161, %f150;
$L__BB0_1:
	ld.param.u64 	%rd54, [default_function_kernel_param_0];
	mov.u32 	%r117, _ZZ23default_function_kernelE8A_shared;
	mad.lo.s32 	%r118, %r3, 1600, %r117;
	add.s32 	%r175, %r118, 8000;
	bar.sync 	0;
	mul.lo.s32 	%r119, %r174, 100;
	add.s32 	%r120, %r4, %r119;
	cvta.to.global.u64 	%rd6, %rd54;
	mul.wide.u32 	%rd7, %r120, 4;
	add.s64 	%rd8, %rd6, %rd7;
	ld.global.nc.v2.f32 	{%f42, %f43}, [%rd8];
	st.shared.v2.f32 	[%r9], {%f42, %f43};
	ld.global.nc.v2.f32 	{%f44, %f45}, [%rd8+20000];
	st.shared.v2.f32 	[%r9+2000], {%f44, %f45};
	ld.global.nc.v2.f32 	{%f46, %f47}, [%rd8+40000];
	st.shared.v2.f32 	[%r9+4000], {%f46, %f47};
	ld.global.nc.v2.f32 	{%f48, %f49}, [%rd8+60000];
	st.shared.v2.f32 	[%r9+6000], {%f48, %f49};
	ld.global.nc.v2.f32 	{%f50, %f51}, [%rd8+80000];
	st.shared.v2.f32 	[%r9+8000], {%f50, %f51};
	ld.global.nc.v2.f32 	{%f52, %f53}, [%rd8+100000];
	st.shared.v2.f32 	[%r9+10000], {%f52, %f53};
	ld.global.nc.v2.f32 	{%f54, %f55}, [%rd8+120000];
	st.shared.v2.f32 	[%r9+12000], {%f54, %f55};
	ld.global.nc.v2.f32 	{%f56, %f57}, [%rd8+140000];
	st.shared.v2.f32 	[%r9+14000], {%f56, %f57};
	add.s32 	%r121, %r119, %r5;
	add.s32 	%r122, %r121, %r10;
	mul.wide.u32 	%rd9, %r122, 4;
	add.s64 	%rd10, %rd1, %rd9;
	ld.global.nc.f32 	%f58, [%rd10];
	st.shared.f32 	[%r11], %f58;
	add.s32 	%r123, %r121, %r12;
	mul.wide.u32 	%rd11, %r123, 4;
	add.s64 	%rd12, %rd1, %rd11;
	ld.global.nc.f32 	%f59, [%rd12];
	st.shared.f32 	[%r11+1000], %f59;
	add.s32 	%r124, %r121, %r13;
	mul.wide.u32 	%rd13, %r124, 4;
	add.s64 	%rd14, %rd1, %rd13;
	ld.global.nc.f32 	%f60, [%rd14];
	st.shared.f32 	[%r11+2000], %f60;
	add.s32 	%r125, %r121, %r14;
	mul.wide.u32 	%rd15, %r125, 4;
	add.s64 	%rd16, %rd1, %rd15;
	ld.global.nc.f32 	%f61, [%rd16];
	st.shared.f32 	[%r11+3000], %f61;
	add.s32 	%r126, %r121, %r15;
	mul.wide.u32 	%rd17, %r126, 4;
	add.s64 	%rd18, %rd1, %rd17;
	ld.global.nc.f32 	%f62, [%rd18];
	st.shared.f32 	[%r11+4000], %f62;
	add.s32 	%r127, %r121, %r16;
	mul.wide.u32 	%rd19, %r127, 4;
	add.s64 	%rd20, %rd1, %rd19;
	ld.global.nc.f32 	%f63, [%rd20];
	st.shared.f32 	[%r11+5000], %f63;
	add.s32 	%r128, %r121, %r17;
	mul.wide.u32 	%rd21, %r128, 4;
	add.s64 	%rd22, %rd1, %rd21;
	ld.global.nc.f32 	%f64, [%rd22];
	st.shared.f32 	[%r11+6000], %f64;
	add.s32 	%r129, %r121, %r18;
	mul.wide.u32 	%rd23, %r129, 4;
	add.s64 	%rd24, %rd1, %rd23;
	ld.global.nc.f32 	%f65, [%rd24];
	st.shared.f32 	[%r11+7000], %f65;
	add.s32 	%r130, %r121, %r19;
	mul.wide.u32 	%rd25, %r130, 4;
	add.s64 	%rd26, %rd1, %rd25;
	ld.global.nc.f32 	%f66, [%rd26];
	st.shared.f32 	[%r11+8000], %f66;
	add.s32 	%r131, %r121, %r20;
	mul.wide.u32 	%rd27, %r131, 4;
	add.s64 	%rd28, %rd1, %rd27;
	ld.global.nc.f32 	%f67, [%rd28];
	st.shared.f32 	[%r11+9000], %f67;
	add.s32 	%r132, %r121, %r21;
	mul.wide.u32 	%rd29, %r132, 4;
	add.s64 	%rd30, %rd1, %rd29;
	ld.global.nc.f32 	%f68, [%rd30];
	st.shared.f32 	[%r11+10000], %f68;
	add.s32 	%r133, %r121, %r22;
	mul.wide.u32 	%rd31, %r133, 4;
	add.s64 	%rd32, %rd1, %rd31;
	ld.global.nc.f32 	%f69, [%rd32];
	st.shared.f32 	[%r11+11000], %f69;
	add.s32 	%r134, %r121, %r23;
	mul.wide.u32 	%rd33, %r134, 4;
	add.s64 	%rd34, %rd1, %rd33;
	ld.global.nc.f32 	%f70, [%rd34];
	st.shared.f32 	[%r11+12000], %f70;
	add.s32 	%r135, %r121, %r24;
	mul.wide.u32 	%rd35, %r135, 4;
	add.s64 	%rd36, %rd1, %rd35;
	ld.global.nc.f32 	%f71, [%rd36];
	st.shared.f32 	[%r11+13000], %f71;
	add.s32 	%r136, %r121, %r25;
	mul.wide.u32 	%rd37, %r136, 4;
	add.s64 	%rd38, %rd1, %rd37;
	ld.global.nc.f32 	%f72, [%rd38];
	st.shared.f32 	[%r11+14000], %f72;
	add.s32 	%r137, %r121, %r26;
	mul.wide.u32 	%rd39, %r137, 4;
	add.s64 	%rd40, %rd1, %rd39;
	ld.global.nc.f32 	%f73, [%rd40];
	st.shared.f32 	[%r11+15000], %f73;
	add.s32 	%r138, %r121, %r27;
	mul.wide.u32 	%rd41, %r138, 4;
	add.s64 	%rd42, %rd1, %rd41;
	ld.global.nc.f32 	%f74, [%rd42];
	st.shared.f32 	[%r11+16000], %f74;
	add.s32 	%r139, %r121, %r28;
	mul.wide.u32 	%rd43, %r139, 4;
	add.s64 	%rd44, %rd1, %rd43;
	ld.global.nc.f32 	%f75, [%rd44];
	st.shared.f32 	[%r11+17000], %f75;
	add.s32 	%r140, %r121, %r29;
	mul.wide.u32 	%rd45, %r140, 4;
	add.s64 	%rd46, %rd1, %rd45;
	ld.global.nc.f32 	%f76, [%rd46];
	st.shared.f32 	[%r11+18000], %f76;
	add.s32 	%r141, %r121, %r30;
	mul.wide.u32 	%rd47, %r141, 4;
	add.s64 	%rd48, %rd1, %rd47;
	ld.global.nc.f32 	%f77, [%rd48];
	st.shared.f32 	[%r11+19000], %f77;
	bar.sync 	0;
	mov.b32 	%r176, 8000;
$L__BB0_2:
	add.s32 	%r142, %r31, %r176;
	ld.shared.f32 	%f78, [%r142+-8000];
	ld.shared.f32 	%f79, [%r175+-8000];
	fma.rn.f32 	%f80, %f79, %f78, %f161;
	ld.shared.f32 	%f81, [%r175];
	fma.rn.f32 	%f82, %f81, %f78, %f159;
	ld.shared.f32 	%f83, [%r175+-7600];
	fma.rn.f32 	%f84, %f83, %f78, %f160;
	ld.shared.f32 	%f85, [%r175+400];
	fma.rn.f32 	%f86, %f85, %f78, %f158;
	ld.shared.f32 	%f87, [%r142+-7996];
	ld.shared.f32 	%f88, [%r175+-7996];
	fma.rn.f32 	%f161, %f88, %f87, %f80;
	ld.shared.f32 	%f89, [%r175+4];
	fma.rn.f32 	%f159, %f89, %f87, %f82;
	ld.shared.f32 	%f90, [%r175+-7596];
	fma.rn.f32 	%f160, %f90, %f87, %f84;
	ld.shared.f32 	%f91, [%r175+404];
	fma.rn.f32 	%f158, %f91, %f87, %f86;
	add.s32 	%r176, %r176, 8;
	add.s32 	%r175, %r175, 8;
	setp.ne.s32 	%p1, %r176, 8200;
	@%p1 bra 	$L__BB0_2;
	mov.b32 	%r177, 0;
$L__BB0_4:
	add.s32 	%r144, %r6, %r177;
	add.s32 	%r145, %r8, %r177;
	shl.b32 	%r146, %r145, 2;
	mov.u32 	%r147, _ZZ23default_function_kernelE8B_shared;
	add.s32 	%r148, %r147, %r146;
	ld.shared.f32 	%f92, [%r148];
	shl.b32 	%r149, %r144, 2;
	mov.u32 	%r150, _ZZ23default_function_kernelE8A_shared;
	add.s32 	%r151, %r150, %r149;
	ld.shared.f32 	%f93, [%r151+800];
	fma.rn.f32 	%f94, %f93, %f92, %f155;
	ld.shared.f32 	%f95, [%r151+8800];
	fma.rn.f32 	%f96, %f95, %f92, %f151;
	ld.shared.f32 	%f97, [%r151+1200];
	fma.rn.f32 	%f98, %f97, %f92, %f154;
	ld.shared.f32 	%f99, [%r151+9200];
	fma.rn.f32 	%f100, %f99, %f92, %f150;
	ld.shared.f32 	%f101, [%r148+4];
	ld.shared.f32 	%f102, [%r151+804];
	fma.rn.f32 	%f155, %f102, %f101, %f94;
	ld.shared.f32 	%f103, [%r151+8804];
	fma.rn.f32 	%f151, %f103, %f101, %f96;
	ld.shared.f32 	%f104, [%r151+1204];
	fma.rn.f32 	%f154, %f104, %f101, %f98;
	ld.shared.f32 	%f105, [%r151+9204];
	fma.rn.f32 	%f150, %f105, %f101, %f100;
	add.s32 	%r177, %r177, 2;
	setp.ne.s32 	%p2, %r177, 50;
	@%p2 bra 	$L__BB0_4;
	mov.b32 	%r178, 0;
$L__BB0_6:
	add.s32 	%r153, %r6, %r178;
	add.s32 	%r154, %r8, %r178;
	shl.b32 	%r155, %r154, 2;
	mov.u32 	%r156, _ZZ23default_function_kernelE8B_shared;
	add.s32 	%r157, %r156, %r155;
	ld.shared.f32 	%f106, [%r157+200];
	shl.b32 	%r158, %r153, 2;
	mov.u32 	%r159, _ZZ23default_function_kernelE8A_shared;
	add.s32 	%r160, %r159, %r158;
	ld.shared.f32 	%f107, [%r160+200];
	fma.rn.f32 	%f108, %f107, %f106, %f161;
	ld.shared.f32 	%f109, [%r160+8200];
	fma.rn.f32 	%f110, %f109, %f106, %f159;
	ld.shared.f32 	%f111, [%r160+600];
	fma.rn.f32 	%f112, %f111, %f106, %f160;
	ld.shared.f32 	%f113, [%r160+8600];
	fma.rn.f32 	%f114, %f113, %f106, %f158;
	ld.shared.f32 	%f115, [%r157+204];
	ld.shared.f32 	%f116, [%r160+204];
	fma.rn.f32 	%f161, %f116, %f115, %f108;
	ld.shared.f32 	%f117, [%r160+8204];
	fma.rn.f32 	%f159, %f117, %f115, %f110;
	ld.shared.f32 	%f118, [%r160+604];
	fma.rn.f32 	%f160, %f118, %f115, %f112;
	ld.shared.f32 	%f119, [%r160+8604];
	fma.rn.f32 	%f158, %f119, %f115, %f114;
	add.s32 	%r178, %r178, 2;
	setp.ne.s32 	%p3, %r178, 50;
	@%p3 bra 	$L__BB0_6;
	mov.b32 	%r179, 0;
$L__BB0_8:
	add.s32 	%r162, %r6, %r179;
	add.s32 	%r163, %r8, %r179;
	shl.b32 	%r164, %r163, 2;
	mov.u32 	%r165, _ZZ23default_function_kernelE8B_shared;
	add.s32 	%r166, %r165, %r164;
	ld.shared.f32 	%f120, [%r166+200];
	shl.b32 	%r167, %r162, 2;
	mov.u32 	%r168, _ZZ23default_function_kernelE8A_shared;
	add.s32 	%r169, %r168, %r167;
	ld.shared.f32 	%f121, [%r169+1000];
	fma.rn.f32 	%f122, %f121, %f120, %f155;
	ld.shared.f32 	%f123, [%r169+9000];
	fma.rn.f32 	%f124, %f123, %f120, %f151;
	ld.shared.f32 	%f125, [%r169+1400];
	fma.rn.f32 	%f126, %f125, %f120, %f154;
	ld.shared.f32 	%f127, [%r169+9400];
	fma.rn.f32 	%f128, %f127, %f120, %f150;
	ld.shared.f32 	%f129, [%r166+204];
	ld.shared.f32 	%f130, [%r169+1004];
	fma.rn.f32 	%f155, %f130, %f129, %f122;
	ld.shared.f32 	%f131, [%r169+9004];
	fma.rn.f32 	%f151, %f131, %f129, %f124;
	ld.shared.f32 	%f132, [%r169+1404];
	fma.rn.f32 	%f154, %f132, %f129, %f126;
	ld.shared.f32 	%f133, [%r169+9404];
	fma.rn.f32 	%f150, %f133, %f129, %f128;
	add.s32 	%r179, %r179, 2;
	setp.ne.s32 	%p4, %r179, 50;
	@%p4 bra 	$L__BB0_8;
	add.s32 	%r174, %r174, 1;
	setp.ne.s32 	%p5, %r174, 10;
	@%p5 bra 	$L__BB0_1;
	ld.param.u64 	%rd56, [default_function_kernel_param_3];
	ld.param.u64 	%rd55, [default_function_kernel_param_2];
	mul.lo.s32 	%r170, %r1, 50;
	mad.lo.s32 	%r171, %r2, 39000, %r170;
	add.s32 	%r172, %r171, %r7;
	mad.lo.s32 	%r173, %r3, 4000, %r172;
	cvta.to.global.u64 	%rd49, %rd55;
	cvta.to.global.u64 	%rd50, %rd56;
	mul.wide.u32 	%rd51, %r173, 4;
	add.s64 	%rd52, %rd49, %rd51;
	ld.global.nc.f32 	%f134, [%rd52];
	add.f32 	%f135, %f161, %f134;
	add.s64 	%rd53, %rd50, %rd51;
	st.global.f32 	[%rd53], %f135;
	ld.global.nc.f32 	%f136, [%rd52+80000];
	add.f32 	%f137, %f159, %f136;
	st.global.f32 	[%rd53+80000], %f137;
	ld.global.nc.f32 	%f138, [%rd52+4000];
	add.f32 	%f139, %f160, %f138;
	st.global.f32 	[%rd53+4000], %f139;
	ld.global.nc.f32 	%f140, [%rd52+84000];
	add.f32 	%f141, %f158, %f140;
	st.global.f32 	[%rd53+84000], %f141;
	ld.global.nc.f32 	%f142, [%rd52+8000];
	add.f32 	%f143, %f155, %f142;
	st.global.f32 	[%rd53+8000], %f143;
	ld.global.nc.f32 	%f144, [%rd52+88000];
	add.f32 	%f145, %f151, %f144;
	st.global.f32 	[%rd53+88000], %f145;
	ld.global.nc.f32 	%f146, [%rd52+12000];
	add.f32 	%f147, %f154, %f146;
	st.global.f32 	[%rd53+12000], %f147;
	ld.global.nc.f32 	%f148, [%rd52+92000];
	add.f32 	%f149, %f150, %f148;
	st.global.f32 	[%rd53+92000], %f149;
	ret;

}


// ===== COMPILED SASS (sm_100) =====

	.target	sm_100

	.elftype	@"ET_EXEC"


//--------------------- .note.nv.tkinfo           --------------------------
	.section	.note.nv.tkinfo,"",@"SHT_NOTE"
	.sectionflags	@"SHF_NOTE_NV_TKINFO"
	.tkinfo
        /*0018*/ 	.word	0x00000002
        /*0030*/ 	.string	""
        /*0030*/ 	.string	"ptxas"
        /*0030*/ 	.string	"Cuda compilation tools, release 13.0, V13.0.88"
        /*0030*/ 	.string	"Build cuda_13.0.r13.0/compiler.36424714_0"
        /*0030*/ 	.string	"-arch sm_100 -m 64 "



//--------------------- .note.nv.cuinfo           --------------------------
	.section	.note.nv.cuinfo,"",@"SHT_NOTE"
	.sectionflags	@"SHF_NOTE_NV_CUINFO"
        /*0018*/ 	.short	0x0002
        /*001a*/ 	.short	0x0064
        /*001c*/ 	.short	0x0082
	.zero		2


//--------------------- .nv.info                  --------------------------
	.section	.nv.info,"",@"SHT_CUDA_INFO"
	.align	4


	//----- nvinfo : EIATTR_REGCOUNT
	.align		4
        /*0000*/ 	.byte	0x04, 0x2f
        /*0002*/ 	.short	(.L_1 - .L_0)
	.align		4
.L_0:
        /*0004*/ 	.word	index@(default_function_kernel)
        /*0008*/ 	.word	0x00000040


	//----- nvinfo : EIATTR_FRAME_SIZE
	.align		4
.L_1:
        /*000c*/ 	.byte	0x04, 0x11
        /*000e*/ 	.short	(.L_3 - .L_2)
	.align		4
.L_2:
        /*0010*/ 	.word	index@(default_function_kernel)
        /*0014*/ 	.word	0x00000000


	//----- nvinfo : EIATTR_MIN_STACK_SIZE
	.align		4
.L_3:
        /*0018*/ 	.byte	0x04, 0x12
        /*001a*/ 	.short	(.L_5 - .L_4)
	.align		4
.L_4:
        /*001c*/ 	.word	index@(default_function_kernel)
        /*0020*/ 	.word	0x00000000
.L_5:


//--------------------- .nv.compat                --------------------------
	.section	.nv.compat,"",@"SHT_CUDA_COMPAT_INFO"
	.align	4
        /*0000*/ 	.byte	0x02, 0x09, 0x00, 0x00, 0x02, 0x02, 0x01, 0x00, 0x02, 0x05, 0x05, 0x00, 0x03, 0x07, 0x01, 0x01
        /*0010*/ 	.byte	0x02, 0x03, 0x00, 0x00, 0x02, 0x06, 0x01, 0x00, 0x04, 0x0b, 0x08, 0x00, 0x09, 0x00, 0x00, 0x00
        /*0020*/ 	.byte	0x00, 0x00, 0x00, 0x00


//--------------------- .nv.info.default_function_kernel --------------------------
	.section	.nv.info.default_function_kernel,"",@"SHT_CUDA_INFO"
	.sectionflags	@""
	.align	4


	//----- nvinfo : EIATTR_CUDA_API_VERSION
	.align		4
        /*0000*/ 	.byte	0x04, 0x37
        /*0002*/ 	.short	(.L_7 - .L_6)
.L_6:
        /*0004*/ 	.word	0x00000082


	//----- nvinfo : EIATTR_KPARAM_INFO
	.align		4
.L_7:
        /*0008*/ 	.byte	0x04, 0x17
        /*000a*/ 	.short	(.L_9 - .L_8)
.L_8:
        /*000c*/ 	.word	0x00000000
        /*0010*/ 	.short	0x0003
        /*0012*/ 	.short	0x0018
        /*0014*/ 	.byte	0x00, 0xf5, 0x21, 0x00


	//----- nvinfo : EIATTR_KPARAM_INFO
	.align		4
.L_9:
        /*0018*/ 	.byte	0x04, 0x17
        /*001a*/ 	.short	(.L_11 - .L_10)
.L_10:
        /*001c*/ 	.word	0x00000000
        /*0020*/ 	.short	0x0002
        /*0022*/ 	.short	0x0010
        /*0024*/ 	.byte	0x00, 0xf5, 0x21, 0x00


	//----- nvinfo : EIATTR_KPARAM_INFO
	.align		4
.L_11:
        /*0028*/ 	.byte	0x04, 0x17
        /*002a*/ 	.short	(.L_13 - .L_12)
.L_12:
        /*002c*/ 	.word	0x00000000
        /*0030*/ 	.short	0x0001
        /*0032*/ 	.short	0x0008
        /*0034*/ 	.byte	0x00, 0xf5, 0x21, 0x00


	//----- nvinfo : EIATTR_KPARAM_INFO
	.align		4
.L_13:
        /*0038*/ 	.byte	0x04, 0x17
        /*003a*/ 	.short	(.L_15 - .L_14)
.L_14:
        /*003c*/ 	.word	0x00000000
        /*0040*/ 	.short	0x0000
        /*0042*/ 	.short	0x0000
        /*0044*/ 	.byte	0x00, 0xf5, 0x21, 0x00


	//----- nvinfo : EIATTR_SPARSE_MMA_MASK
	.align		4
.L_15:
        /*0048*/ 	.byte	0x03, 0x50
        /*004a*/ 	.short	0x0000


	//----- nvinfo : EIATTR_MAXREG_COUNT
	.align		4
        /*004c*/ 	.byte	0x03, 0x1b
        /*004e*/ 	.short	0x00ff


	//----- nvinfo : EIATTR_NUM_BARRIERS
	.align		4
        /*0050*/ 	.byte	0x02, 0x4c
        /*0052*/ 	.byte	0x01
	.zero		1


	//----- nvinfo : EIATTR_MERCURY_ISA_VERSION
	.align		4
        /*0054*/ 	.byte	0x03, 0x5f
        /*0056*/ 	.short	0x0101


	//----- nvinfo : EIATTR_VRC_CTA_INIT_COUNT
	.align		4
        /*0058*/ 	.byte	0x02, 0x4a
	.zero		1
	.zero		1


	//----- nvinfo : EIATTR_EXIT_INSTR_OFFSETS
	.align		4
        /*005c*/ 	.byte	0x04, 0x1c
        /*005e*/ 	.short	(.L_17 - .L_16)


	//   ....[0]....
.L_16:
        /*0060*/ 	.word	0x000033e0


	//----- nvinfo : EIATTR_MAX_THREADS
	.align		4
.L_17:
        /*0064*/ 	.byte	0x04, 0x05
        /*0066*/ 	.short	(.L_19 - .L_18)
.L_18:
        /*0068*/ 	.word	0x000000fa
        /*006c*/ 	.word	0x00000001
        /*0070*/ 	.word	0x00000001


	//----- nvinfo : EIATTR_CBANK_PARAM_SIZE
	.align		4
.L_19:
        /*0074*/ 	.byte	0x03, 0x19
        /*0076*/ 	.short	0x0020


	//----- nvinfo : EIATTR_PARAM_CBANK
	.align		4
        /*0078*/ 	.byte	0x04, 0x0a
        /*007a*/ 	.short	(.L_21 - .L_20)
	.align		4
.L_20:
        /*007c*/ 	.word	index@(.nv.constant0.default_function_kernel)
        /*0080*/ 	.short	0x0380
        /*0082*/ 	.short	0x0020


	//----- nvinfo : EIATTR_SW_WAR
	.align		4
.L_21:
        /*0084*/ 	.byte	0x04, 0x36
        /*0086*/ 	.short	(.L_23 - .L_22)
.L_22:
        /*0088*/ 	.word	0x00000008
.L_23:


//--------------------- .nv.callgraph             --------------------------
	.section	.nv.callgraph,"",@"SHT_CUDA_CALLGRAPH"
	.align	4
	.sectionentsize	8
	.align		4
        /*0000*/ 	.word	0x00000000
	.align		4
        /*0004*/ 	.word	0xffffffff
	.align		4
        /*0008*/ 	.word	0x00000000
	.align		4
        /*000c*/ 	.word	0xfffffffe
	.align		4
        /*0010*/ 	.word	0x00000000
	.align		4
        /*0014*/ 	.word	0xfffffffd
	.align		4
        /*0018*/ 	.word	0x00000000
	.align		4
        /*001c*/ 	.word	0xfffffffc


//--------------------- .text.default_function_kernel --------------------------
	.section	.text.default_function_kernel,"ax",@progbits
	.align	128
        .global         default_function_kernel
        .type           default_function_kernel,@function
        .size           default_function_kernel,(.L_x_6 - default_function_kernel)
        .other          default_function_kernel,@"STO_CUDA_ENTRY STV_DEFAULT"
default_function_kernel:
.text.default_function_kernel:
[----:B------:R-:W-:Y:S01]  /*0000*/  LDC R1, c[0x0][0x37c] ;  /* 0x0000df00ff017b82 */ /* 0x000fe20000000800 */
[----:B------:R-:W0:Y:S01]  /*0010*/  S2R R18, SR_TID.X ;  /* 0x0000000000127919 */ /* 0x000e220000002100 */
[----:B------:R-:W-:-:S06]  /*0020*/  MOV R49, 0x400 ;  /* 0x0000040000317802 */ /* 0x000fcc0000000f00 */
[----:B------:R-:W1:Y:S01]  /*0030*/  S2UR UR7, SR_CTAID.X ;  /* 0x00000000000779c3 */ /* 0x000e620000002500 */
[----:B------:R-:W-:Y:S01]  /*0040*/  HFMA2 R61, -RZ, RZ, 0, 0 ;  /* 0x00000000ff3d7431 */ /* 0x000fe200000001ff */
[----:B------:R-:W2:Y:S01]  /*0050*/  S2R R4, SR_CgaCtaId ;  /* 0x0000000000047919 */ /* 0x000ea20000008800 */
[----:B------:R-:W-:Y:S02]  /*0060*/  IADD3 R19, PT, PT, R49, 0x3e80, RZ ;  /* 0x00003e8031137810 */ /* 0x000fe40007ffe0ff */
[----:B------:R-:W-:Y:S02]  /*0070*/  CS2R R56, SRZ ;  /* 0x0000000000387805 */ /* 0x000fe4000001ff00 */
[----:B------:R-:W-:Y:S02]  /*0080*/  CS2R R42, SRZ ;  /* 0x00000000002a7805 */ /* 0x000fe4000001ff00 */
[----:B------:R-:W-:Y:S02]  /*0090*/  CS2R R58, SRZ ;  /* 0x00000000003a7805 */ /* 0x000fe4000001ff00 */
[----:B------:R-:W-:Y:S01]  /*00a0*/  MOV R55, RZ ;  /* 0x000000ff00377202 */ /* 0x000fe20000000f00 */
[----:B------:R-:W3:Y:S01]  /*00b0*/  LDCU.64 UR10, c[0x0][0x358] ;  /* 0x00006b00ff0a77ac */ /* 0x000ee20008000a00 */
[----:B-1----:R-:W-:-:S04]  /*00c0*/  UIMAD.WIDE.U32 UR4, UR7, 0x66666667, URZ ;  /* 0x66666667070478a5 */ /* 0x002fc8000f8e00ff */
[----:B------:R-:W-:Y:S01]  /*00d0*/  USHF.R.U32.HI UR5, URZ, 0x3, UR5 ;  /* 0x00000003ff057899 */ /* 0x000fe20008011605 */
[C---:B0-----:R-:W-:Y:S02]  /*00e0*/  IADD3 R0, PT, PT, R18.reuse, 0x32, RZ ;  /* 0x0000003212007810 */ /* 0x041fe40007ffe0ff */
[----:B------:R-:W-:Y:S01]  /*00f0*/  UMOV UR4, URZ ;  /* 0x000000ff00047c82 */ /* 0x000fe20008000000 */
[----:B------:R-:W-:Y:S02]  /*0100*/  IADD3 R3, PT, PT, R18, 0x64, RZ ;  /* 0x0000006412037810 */ /* 0x000fe40007ffe0ff */
[----:B------:R-:W-:Y:S02]  /*0110*/  LOP3.LUT R2, R0, 0xffff, RZ, 0xc0, !PT ;  /* 0x0000ffff00027812 */ /* 0x000fe400078ec0ff */
[C---:B------:R-:W-:Y:S02]  /*0120*/  IADD3 R16, PT, PT, R18.reuse, 0x96, RZ ;  /* 0x0000009612107810 */ /* 0x040fe40007ffe0ff */
[----:B------:R-:W-:Y:S01]  /*0130*/  IADD3 R17, PT, PT, R18, 0xfa, RZ ;  /* 0x000000fa12117810 */ /* 0x000fe20007ffe0ff */
[----:B------:R-:W-:Y:S01]  /*0140*/  IMAD R2, R2, 0x290, RZ ;  /* 0x0000029002027824 */ /* 0x000fe200078e02ff */
[----:B------:R-:W-:-:S02]  /*0150*/  IADD3 R6, PT, PT, R18, 0x12c, RZ ;  /* 0x0000012c12067810 */ /* 0x000fc40007ffe0ff */
[C---:B--2---:R-:W-:Y:S02]  /*0160*/  LEA R49, R4.reuse, R49, 0x18 ;  /* 0x0000003104317211 */ /* 0x044fe400078ec0ff */
[----:B------:R-:W-:Y:S02]  /*0170*/  SHF.R.U32.HI R2, RZ, 0x10, R2 ;  /* 0x00000010ff027819 */ /* 0x000fe40000011602 */
[----:B------:R-:W-:Y:S02]  /*0180*/  LEA R19, R4, R19, 0x18 ;  /* 0x0000001304137211 */ /* 0x000fe400078ec0ff */
[----:B------:R-:W-:Y:S02]  /*0190*/  PRMT R2, R2, 0x9910, RZ ;  /* 0x0000991002027816 */ /* 0x000fe400000000ff */
[----:B------:R-:W-:Y:S02]  /*01a0*/  LOP3.LUT R4, R16, 0xffff, RZ, 0xc0, !PT ;  /* 0x0000ffff10047812 */ /* 0x000fe400078ec0ff */
[----:B------:R-:W-:Y:S01]  /*01b0*/  LOP3.LUT R7, R6, 0xffff, RZ, 0xc0, !PT ;  /* 0x0000ffff06077812 */ /* 0x000fe200078ec0ff */
[----:B------:R-:W-:Y:S01]  /*01c0*/  IMAD R2, R2, 0x64, RZ ;  /* 0x0000006402027824 */ /* 0x000fe200078e02ff */
[----:B------:R-:W-:Y:S01]  /*01d0*/  IADD3 R8, PT, PT, R18, 0x15e, RZ ;  /* 0x0000015e12087810 */ /* 0x000fe20007ffe0ff */
[----:B------:R-:W-:Y:S01]  /*01e0*/  IMAD R4, R4, 0x290, RZ ;  /* 0x0000029004047824 */ /* 0x000fe200078e02ff */
[----:B------:R-:W-:Y:S01]  /*01f0*/  IADD3 R12, PT, PT, R18, 0x28a, RZ ;  /* 0x0000028a120c7810 */ /* 0x000fe20007ffe0ff */
[----:B------:R-:W-:Y:S01]  /*0200*/  IMAD R7, R7, 0x290, RZ ;  /* 0x0000029007077824 */ /* 0x000fe200078e02ff */
[----:B------:R-:W-:-:S02]  /*0210*/  IADD3 R5, PT, PT, RZ, -R2, RZ ;  /* 0x80000002ff057210 */ /* 0x000fc40007ffe0ff */
[----:B------:R-:W-:Y:S02]  /*0220*/  LOP3.LUT R2, R3, 0xffff, RZ, 0xc0, !PT ;  /* 0x0000ffff03027812 */ /* 0x000fe400078ec0ff */
[----:B------:R-:W-:Y:S02]  /*0230*/  PRMT R5, R5, 0x7710, RZ ;  /* 0x0000771005057816 */ /* 0x000fe400000000ff */
[----:B------:R-:W-:Y:S01]  /*0240*/  SHF.R.U32.HI R4, RZ, 0x10, R4 ;  /* 0x00000010ff047819 */ /* 0x000fe20000011604 */
[----:B------:R-:W-:Y:S01]  /*0250*/  IMAD R2, R2, 0x290, RZ ;  /* 0x0000029002027824 */ /* 0x000fe200078e02ff */
[----:B------:R-:W-:Y:S02]  /*0260*/  IADD3 R0, PT, PT, R0, R5, RZ ;  /* 0x0000000500007210 */ /* 0x000fe40007ffe0ff */
[----:B------:R-:W-:Y:S02]  /*0270*/  LOP3.LUT R5, R17, 0xffff, RZ, 0xc0, !PT ;  /* 0x0000ffff11057812 */ /* 0x000fe400078ec0ff */
[----:B------:R-:W-:-:S02]  /*0280*/  SHF.R.U32.HI R2, RZ, 0x10, R2 ;  /* 0x00000010ff027819 */ /* 0x000fc40000011602 */
[----:B------:R-:W-:Y:S01]  /*0290*/  LOP3.LUT R9, R8, 0xffff, RZ, 0xc0, !PT ;  /* 0x0000ffff08097812 */ /* 0x000fe200078ec0ff */
[----:B------:R-:W-:Y:S01]  /*02a0*/  IMAD R5, R5, 0x290, RZ ;  /* 0x0000029005057824 */ /* 0x000fe200078e02ff */
[----:B------:R-:W-:Y:S02]  /*02b0*/  PRMT R2, R2, 0x9910, RZ ;  /* 0x0000991002027816 */ /* 0x000fe400000000ff */
[----:B------:R-:W-:Y:S01]  /*02c0*/  SHF.R.U32.HI R7, RZ, 0x10, R7 ;  /* 0x00000010ff077819 */ /* 0x000fe20000011607 */
[----:B------:R-:W-:Y:S01]  /*02d0*/  IMAD R9, R9, 0x290, RZ ;  /* 0x0000029009097824 */ /* 0x000fe200078e02ff */
[----:B------:R-:W-:Y:S01]  /*02e0*/  SHF.R.U32.HI R5, RZ, 0x10, R5 ;  /* 0x00000010ff057819 */ /* 0x000fe20000011605 */
[----:B------:R-:W-:Y:S01]  /*02f0*/  IMAD R2, R2, 0x64, RZ ;  /* 0x0000006402027824 */ /* 0x000fe200078e02ff */
[----:B------:R-:W-:Y:S02]  /*0300*/  PRMT R4, R4, 0x9910, RZ ;  /* 0x0000991004047816 */ /* 0x000fe400000000ff */
[----:B------:R-:W-:-:S02]  /*0310*/  PRMT R5, R5, 0x9910, RZ ;  /* 0x0000991005057816 */ /* 0x000fc400000000ff */
[----:B------:R-:W-:Y:S02]  /*0320*/  IADD3 R2, PT, PT, RZ, -R2, RZ ;  /* 0x80000002ff027210 */ /* 0x000fe40007ffe0ff */
[----:B------:R-:W-:Y:S02]  /*0330*/  PRMT R7, R7, 0x9910, RZ ;  /* 0x0000991007077816 */ /* 0x000fe400000000ff */
[----:B------:R-:W-:Y:S02]  /*0340*/  PRMT R2, R2, 0x7710, RZ ;  /* 0x0000771002027816 */ /* 0x000fe400000000ff */
[----:B------:R-:W-:Y:S02]  /*0350*/  SHF.R.U32.HI R9, RZ, 0x10, R9 ;  /* 0x00000010ff097819 */ /* 0x000fe40000011609 */
[----:B------:R-:W-:Y:S01]  /*0360*/  IADD3 R2, PT, PT, R3, R2, RZ ;  /* 0x0000000203027210 */ /* 0x000fe20007ffe0ff */
[----:B------:R-:W-:Y:S01]  /*0370*/  IMAD R3, R4, 0x64, RZ ;  /* 0x0000006404037824 */ /* 0x000fe200078e02ff */
[----:B------:R-:W-:Y:S01]  /*0380*/  PRMT R9, R9, 0x9910, RZ ;  /* 0x0000991009097816 */ /* 0x000fe200000000ff */
[----:B------:R-:W-:Y:S01]  /*0390*/  IMAD R4, R5, 0x64, RZ ;  /* 0x0000006405047824 */ /* 0x000fe200078e02ff */
[----:B------:R-:W-:Y:S01]  /*03a0*/  LOP3.LUT R14, R12, 0xffff, RZ, 0xc0, !PT ;  /* 0x0000ffff0c0e7812 */ /* 0x000fe200078ec0ff */
[----:B------:R-:W-:Y:S01]  /*03b0*/  IMAD R5, R7, 0x64, RZ ;  /* 0x0000006407057824 */ /* 0x000fe200078e02ff */
[----:B------:R-:W-:-:S02]  /*03c0*/  IADD3 R3, PT, PT, RZ, -R3, RZ ;  /* 0x80000003ff037210 */ /* 0x000fc40007ffe0ff */
[----:B------:R-:W-:Y:S02]  /*03d0*/  IADD3 R4, PT, PT, RZ, -R4, RZ ;  /* 0x80000004ff047210 */ /* 0x000fe40007ffe0ff */
[----:B------:R-:W-:Y:S02]  /*03e0*/  IADD3 R7, PT, PT, R18, 0x1c2, RZ ;  /* 0x000001c212077810 */ /* 0x000fe40007ffe0ff */
[----:B------:R-:W-:Y:S02]  /*03f0*/  IADD3 R5, PT, PT, RZ, -R5, RZ ;  /* 0x80000005ff057210 */ /* 0x000fe40007ffe0ff */
[----:B------:R-:W-:Y:S02]  /*0400*/  PRMT R3, R3, 0x7710, RZ ;  /* 0x0000771003037816 */ /* 0x000fe400000000ff */
[----:B------:R-:W-:Y:S01]  /*0410*/  PRMT R10, R4, 0x7710, RZ ;  /* 0x00007710040a7816 */ /* 0x000fe200000000ff */
[----:B------:R-:W-:Y:S01]  /*0420*/  IMAD R4, R9, 0x64, RZ ;  /* 0x0000006409047824 */ /* 0x000fe200078e02ff */
[----:B------:R-:W-:-:S02]  /*0430*/  LOP3.LUT R11, R7, 0xffff, RZ, 0xc0, !PT ;  /* 0x0000ffff070b7812 */ /* 0x000fc400078ec0ff */
[----:B------:R-:W-:Y:S02]  /*0440*/  PRMT R5, R5, 0x7710, RZ ;  /* 0x0000771005057816 */ /* 0x000fe400000000ff */
[----:B------:R-:W-:Y:S02]  /*0450*/  IADD3 R16, PT, PT, R16, R3, RZ ;  /* 0x0000000310107210 */ /* 0x000fe40007ffe0ff */
[----:B------:R-:W-:Y:S01]  /*0460*/  IADD3 R3, PT, PT, R6, R5, RZ ;  /* 0x0000000506037210 */ /* 0x000fe20007ffe0ff */
[----:B------:R-:W-:Y:S01]  /*0470*/  IMAD R5, R11, 0x290, RZ ;  /* 0x000002900b057824 */ /* 0x000fe200078e02ff */
[----:B------:R-:W-:Y:S02]  /*0480*/  IADD3 R4, PT, PT, RZ, -R4, RZ ;  /* 0x80000004ff047210 */ /* 0x000fe40007ffe0ff */
[C---:B------:R-:W-:Y:S02]  /*0490*/  IADD3 R6, PT, PT, R18.reuse, 0x1f4, RZ ;  /* 0x000001f412067810 */ /* 0x040fe40007ffe0ff */
[----:B------:R-:W-:-:S02]  /*04a0*/  IADD3 R11, PT, PT, R18, 0x226, RZ ;  /* 0x00000226120b7810 */ /* 0x000fc40007ffe0ff */
[----:B------:R-:W-:Y:S02]  /*04b0*/  IADD3 R17, PT, PT, R17, R10, RZ ;  /* 0x0000000a11117210 */ /* 0x000fe40007ffe0ff */
[----:B------:R-:W-:Y:S02]  /*04c0*/  PRMT R9, R4, 0x7710, RZ ;  /* 0x0000771004097816 */ /* 0x000fe400000000ff */
[----:B------:R-:W-:Y:S02]  /*04d0*/  LOP3.LUT R10, R6, 0xffff, RZ, 0xc0, !PT ;  /* 0x0000ffff060a7812 */ /* 0x000fe400078ec0ff */
[----:B------:R-:W-:Y:S02]  /*04e0*/  LOP3.LUT R13, R11, 0xffff, RZ, 0xc0, !PT ;  /* 0x0000ffff0b0d7812 */ /* 0x000fe400078ec0ff */
[----:B------:R-:W-:Y:S02]  /*04f0*/  SHF.R.U32.HI R5, RZ, 0x10, R5 ;  /* 0x00000010ff057819 */ /* 0x000fe40000011605 */
[----:B------:R-:W-:Y:S01]  /*0500*/  IADD3 R4, PT, PT, R8, R9, RZ ;  /* 0x0000000908047210 */ /* 0x000fe20007ffe0ff */
[----:B------:R-:W-:Y:S01]  /*0510*/  IMAD R8, R10, 0x290, RZ ;  /* 0x000002900a087824 */ /* 0x000fe200078e02ff */
[----:B------:R-:W-:Y:S01]  /*0520*/  PRMT R5, R5, 0x9910, RZ ;  /* 0x0000991005057816 */ /* 0x000fe200000000ff */
[----:B------:R-:W-:Y:S01]  /*0530*/  IMAD R10, R13, 0x290, RZ ;  /* 0x000002900d0a7824 */ /* 0x000fe200078e02ff */
[----:B------:R-:W-:Y:S01]  /*0540*/  IADD3 R9, PT, PT, R18, 0x2bc, RZ ;  /* 0x000002bc12097810 */ /* 0x000fe20007ffe0ff */
[----:B------:R-:W-:Y:S01]  /*0550*/  IMAD R13, R14, 0x290, RZ ;  /* 0x000002900e0d7824 */ /* 0x000fe200078e02ff */
[----:B------:R-:W-:Y:S01]  /*0560*/  SHF.R.U32.HI R8, RZ, 0x10, R8 ;  /* 0x00000010ff087819 */ /* 0x000fe20000011608 */
[----:B------:R-:W-:Y:S01]  /*0570*/  IMAD R5, R5, 0x64, RZ ;  /* 0x0000006405057824 */ /* 0x000fe200078e02ff */
[----:B------:R-:W-:-:S02]  /*0580*/  SHF.R.U32.HI R10, RZ, 0x10, R10 ;  /* 0x00000010ff0a7819 */ /* 0x000fc4000001160a */
[----:B------:R-:W-:Y:S02]  /*0590*/  SHF.R.U32.HI R13, RZ, 0x10, R13 ;  /* 0x00000010ff0d7819 */ /* 0x000fe4000001160d */
[----:B------:R-:W-:Y:S02]  /*05a0*/  PRMT R10, R10, 0x9910, RZ ;  /* 0x000099100a0a7816 */ /* 0x000fe400000000ff */
[----:B------:R-:W-:Y:S02]  /*05b0*/  IADD3 R5, PT, PT, RZ, -R5, RZ ;  /* 0x80000005ff057210 */ /* 0x000fe40007ffe0ff */
[----:B------:R-:W-:Y:S02]  /*05c0*/  PRMT R15, R13, 0x9910, RZ ;  /* 0x000099100d0f7816 */ /* 0x000fe400000000ff */
[----:B------:R-:W-:Y:S02]  /*05d0*/  PRMT R8, R8, 0x9910, RZ ;  /* 0x0000991008087816 */ /* 0x000fe400000000ff */
[----:B------:R-:W-:-:S02]  /*05e0*/  MOV R13, R10 ;  /* 0x0000000a000d7202 */ /* 0x000fc40000000f00 */
[----:B------:R-:W-:Y:S01]  /*05f0*/  LOP3.LUT R14, R9, 0xffff, RZ, 0xc0, !PT ;  /* 0x0000ffff090e7812 */ /* 0x000fe200078ec0ff */
[----:B------:R-:W-:Y:S01]  /*0600*/  IMAD R8, R8, 0x64, RZ ;  /* 0x0000006408087824 */ /* 0x000fe200078e02ff */
[----:B------:R-:W-:Y:S02]  /*0610*/  PRMT R10, R5, 0x7710, RZ ;  /* 0x00007710050a7816 */ /* 0x000fe400000000ff */
[----:B------:R-:W-:Y:S01]  /*0620*/  LOP3.LUT R2, R2, 0xffff, RZ, 0xc0, !PT ;  /* 0x0000ffff02027812 */ /* 0x000fe200078ec0ff */
[----:B------:R-:W-:Y:S01]  /*0630*/  IMAD R14, R14, 0x290, RZ ;  /* 0x000002900e0e7824 */ /* 0x000fe200078e02ff */
[----:B------:R-:W-:Y:S01]  /*0640*/  IADD3 R5, PT, PT, R7, R10, RZ ;  /* 0x0000000a07057210 */ /* 0x000fe20007ffe0ff */
[----:B------:R-:W-:Y:S01]  /*0650*/  IMAD R7, R13, 0x64, RZ ;  /* 0x000000640d077824 */ /* 0x000fe200078e02ff */
[----:B------:R-:W-:Y:S01]  /*0660*/  IADD3 R8, PT, PT, RZ, -R8, RZ ;  /* 0x80000008ff087210 */ /* 0x000fe20007ffe0ff */
[----:B------:R-:W-:Y:S01]  /*0670*/  IMAD R13, R15, 0x64, RZ ;  /* 0x000000640f0d7824 */ /* 0x000fe200078e02ff */
[----:B------:R-:W-:-:S02]  /*0680*/  SHF.R.U32.HI R14, RZ, 0x10, R14 ;  /* 0x00000010ff0e7819 */ /* 0x000fc4000001160e */
[----:B------:R-:W-:Y:S02]  /*0690*/  IADD3 R15, PT, PT, RZ, -R7, RZ ;  /* 0x80000007ff0f7210 */ /* 0x000fe40007ffe0ff */
[----:B------:R-:W-:Y:S02]  /*06a0*/  PRMT R7, R8, 0x7710, RZ ;  /* 0x0000771008077816 */ /* 0x000fe400000000ff */
[----:B------:R-:W-:Y:S02]  /*06b0*/  PRMT R14, R14, 0x9910, RZ ;  /* 0x000099100e0e7816 */ /* 0x000fe400000000ff */
[----:B------:R-:W-:Y:S02]  /*06c0*/  PRMT R8, R15, 0x7710, RZ ;  /* 0x000077100f087816 */ /* 0x000fe400000000ff */
[----:B------:R-:W-:Y:S02]  /*06d0*/  IADD3 R10, PT, PT, R18, 0x2ee, RZ ;  /* 0x000002ee120a7810 */ /* 0x000fe40007ffe0ff */
[----:B------:R-:W-:-:S02]  /*06e0*/  IADD3 R13, PT, PT, RZ, -R13, RZ ;  /* 0x8000000dff0d7210 */ /* 0x000fc40007ffe0ff */
[----:B------:R-:W-:Y:S02]  /*06f0*/  IADD3 R6, PT, PT, R6, R7, RZ ;  /* 0x0000000706067210 */ /* 0x000fe40007ffe0ff */
[----:B------:R-:W-:Y:S01]  /*0700*/  IADD3 R7, PT, PT, R11, R8, RZ ;  /* 0x000000080b077210 */ /* 0x000fe20007ffe0ff */
[----:B------:R-:W-:Y:S01]  /*0710*/  IMAD R11, R14, 0x64, RZ ;  /* 0x000000640e0b7824 */ /* 0x000fe200078e02ff */
[----:B------:R-:W-:Y:S02]  /*0720*/  LOP3.LUT R20, R10, 0xffff, RZ, 0xc0, !PT ;  /* 0x0000ffff0a147812 */ /* 0x000fe400078ec0ff */
[----:B------:R-:W-:Y:S02]  /*0730*/  PRMT R13, R13, 0x7710, RZ ;  /* 0x000077100d0d7816 */ /* 0x000fe400000000ff */
[----:B------:R-:W-:Y:S01]  /*0740*/  IADD3 R15, PT, PT, R18, 0x352, RZ ;  /* 0x00000352120f7810 */ /* 0x000fe20007ffe0ff */
[----:B------:R-:W-:Y:S01]  /*0750*/  IMAD R14, R20, 0x290, RZ ;  /* 0x00000290140e7824 */ /* 0x000fe200078e02ff */
[----:B------:R-:W-:-:S02]  /*0760*/  IADD3 R11, PT, PT, RZ, -R11, RZ ;  /* 0x8000000bff0b7210 */ /* 0x000fc40007ffe0ff */
[----:B------:R-:W-:Y:S02]  /*0770*/  IADD3 R8, PT, PT, R12, R13, RZ ;  /* 0x0000000d0c087210 */ /* 0x000fe40007ffe0ff */
[C---:B------:R-:W-:Y:S02]  /*0780*/  IADD3 R13, PT, PT, R18.reuse, 0x384, RZ ;  /* 0x00000384120d7810 */ /* 0x040fe40007ffe0ff */
[----:B------:R-:W-:Y:S02]  /*0790*/  LOP3.LUT R21, R15, 0xffff, RZ, 0xc0, !PT ;  /* 0x0000ffff0f157812 */ /* 0x000fe400078ec0ff */
[----:B------:R-:W-:Y:S02]  /*07a0*/  IADD3 R20, PT, PT, R18, 0x3b6, RZ ;  /* 0x000003b612147810 */ /* 0x000fe40007ffe0ff */
[----:B------:R-:W-:Y:S01]  /*07b0*/  PRMT R12, R11, 0x7710, RZ ;  /* 0x000077100b0c7816 */ /* 0x000fe200000000ff */
[----:B------:R-:W-:Y:S01]  /*07c0*/  IMAD R21, R21, 0x51f, RZ ;  /* 0x0000051f15157824 */ /* 0x000fe200078e02ff */
[----:B------:R-:W-:-:S02]  /*07d0*/  SHF.R.U32.HI R11, RZ, 0x10, R14 ;  /* 0x00000010ff0b7819 */ /* 0x000fc4000001160e */
[----:B------:R-:W-:Y:S02]  /*07e0*/  LOP3.LUT R22, R13, 0xffff, RZ, 0xc0, !PT ;  /* 0x0000ffff0d167812 */ /* 0x000fe400078ec0ff */
[----:B------:R-:W-:Y:S02]  /*07f0*/  LOP3.LUT R14, R20, 0xffff, RZ, 0xc0, !PT ;  /* 0x0000ffff140e7812 */ /* 0x000fe400078ec0ff */
[----:B------:R-:W-:Y:S02]  /*0800*/  PRMT R23, R11, 0x9910, RZ ;  /* 0x000099100b177816 */ /* 0x000fe400000000ff */
[----:B------:R-:W-:Y:S01]  /*0810*/  IADD3 R9, PT, PT, R9, R12, RZ ;  /* 0x0000000c09097210 */ /* 0x000fe20007ffe0ff */
[----:B------:R-:W-:Y:S01]  /*0820*/  IMAD R12, R22, 0x51f, RZ ;  /* 0x0000051f160c7824 */ /* 0x000fe200078e02ff */
[----:B------:R-:W-:Y:S01]  /*0830*/  SHF.R.U32.HI R11, RZ, 0x11, R21 ;  /* 0x00000011ff0b7819 */ /* 0x000fe20000011615 */
[----:B------:R-:W-:Y:S01]  /*0840*/  IMAD R14, R14, 0x51f, RZ ;  /* 0x0000051f0e0e7824 */ /* 0x000fe200078e02ff */
[----:B------:R-:W-:-:S02]  /*0850*/  MOV R21, R23 ;  /* 0x0000001700157202 */ /* 0x000fc40000000f00 */
[----:B------:R-:W-:Y:S02]  /*0860*/  PRMT R22, R18, 0x9910, RZ ;  /* 0x0000991012167816 */ /* 0x000fe400000000ff */
[----:B------:R-:W-:Y:S02]  /*0870*/  SHF.R.U32.HI R12, RZ, 0x11, R12 ;  /* 0x00000011ff0c7819 */ /* 0x000fe4000001160c */
[----:B------:R-:W-:Y:S02]  /*0880*/  SHF.R.U32.HI R14, RZ, 0x11, R14 ;  /* 0x00000011ff0e7819 */ /* 0x000fe4000001160e */
[----:B------:R-:W-:Y:S01]  /*0890*/  PRMT R23, R11, 0x9910, RZ ;  /* 0x000099100b177816 */ /* 0x000fe200000000ff */
[----:B------:R-:W-:Y:S01]  /*08a0*/  IMAD R11, R21, 0x64, RZ ;  /* 0x00000064150b7824 */ /* 0x000fe200078e02ff */
[----:B------:R-:W-:Y:S02]  /*08b0*/  MOV R21, R22 ;  /* 0x0000001600157202 */ /* 0x000fe40000000f00 */
[----:B------:R-:W-:-:S02]  /*08c0*/  PRMT R22, R12, 0x9910, RZ ;  /* 0x000099100c167816 */ /* 0x000fc400000000ff */
[----:B------:R-:W-:Y:S02]  /*08d0*/  PRMT R24, R14, 0x9910, RZ ;  /* 0x000099100e187816 */ /* 0x000fe400000000ff */
[----:B------:R-:W-:Y:S02]  /*08e0*/  MOV R12, R23 ;  /* 0x00000017000c7202 */ /* 0x000fe40000000f00 */
[----:B------:R-:W-:Y:S02]  /*08f0*/  MOV R14, R22 ;  /* 0x00000016000e7202 */ /* 0x000fe40000000f00 */
[----:B------:R-:W-:Y:S01]  /*0900*/  MOV R22, R24 ;  /* 0x0000001800167202 */ /* 0x000fe20000000f00 */
[----:B------:R-:W-:Y:S01]  /*0910*/  IMAD R12, R12, 0x64, RZ ;  /* 0x000000640c0c7824 */ /* 0x000fe200078e02ff */
[----:B------:R-:W-:Y:S01]  /*0920*/  IADD3 R23, PT, PT, RZ, -R11, RZ ;  /* 0x8000000bff177210 */ /* 0x000fe20007ffe0ff */
[----:B------:R-:W-:Y:S01]  /*0930*/  IMAD R11, R21, 0x29, RZ ;  /* 0x00000029150b7824 */ /* 0x000fe200078e02ff */
[----:B------:R-:W-:Y:S01]  /*0940*/  LOP3.LUT R17, R17, 0xffff, RZ, 0xc0, !PT ;  /* 0x0000ffff11117812 */ /* 0x000fe200078ec0ff */
[----:B------:R-:W-:Y:S01]  /*0950*/  IMAD R21, R22, 0x64, RZ ;  /* 0x0000006416157824 */ /* 0x000fe200078e02ff */
[----:B------:R-:W-:Y:S01]  /*0960*/  PRMT R23, R23, 0x7710, RZ ;  /* 0x0000771017177816 */ /* 0x000fe200000000ff */
[----:B------:R-:W-:Y:S01]  /*0970*/  IMAD R14, R14, 0x64, RZ ;  /* 0x000000640e0e7824 */ /* 0x000fe200078e02ff */
[----:B------:R-:W-:-:S02]  /*0980*/  LOP3.LUT R11, R11, 0xffff, RZ, 0xc0, !PT ;  /* 0x0000ffff0b0b7812 */ /* 0x000fc400078ec0ff */
[----:B------:R-:W-:Y:S02]  /*0990*/  IADD3 R22, PT, PT, RZ, -R12, RZ ;  /* 0x8000000cff167210 */ /* 0x000fe40007ffe0ff */
[----:B------:R-:W-:Y:S02]  /*09a0*/  IADD3 R21, PT, PT, RZ, -R21, RZ ;  /* 0x80000015ff157210 */ /* 0x000fe40007ffe0ff */
[----:B------:R-:W-:Y:S02]  /*09b0*/  IADD3 R10, PT, PT, R10, R23, RZ ;  /* 0x000000170a0a7210 */ /* 0x000fe40007ffe0ff */
[----:B------:R-:W-:Y:S02]  /*09c0*/  SHF.R.U32.HI R12, RZ, 0xb, R11 ;  /* 0x0000000bff0c7819 */ /* 0x000fe4000001160b */
[----:B------:R-:W-:Y:S02]  /*09d0*/  IADD3 R23, PT, PT, RZ, -R14, RZ ;  /* 0x8000000eff177210 */ /* 0x000fe40007ffe0ff */
[----:B------:R-:W-:-:S02]  /*09e0*/  PRMT R14, R22, 0x7710, RZ ;  /* 0x00007710160e7816 */ /* 0x000fc400000000ff */
[----:B------:R-:W-:Y:S02]  /*09f0*/  PRMT R21, R21, 0x7710, RZ ;  /* 0x0000771015157816 */ /* 0x000fe400000000ff */
[----:B------:R-:W-:Y:S02]  /*0a00*/  LOP3.LUT R53, R12, 0xffff, RZ, 0xc0, !PT ;  /* 0x0000ffff0c357812 */ /* 0x000fe400078ec0ff */
[----:B------:R-:W-:Y:S02]  /*0a10*/  IADD3 R15, PT, PT, R15, R14, RZ ;  /* 0x0000000e0f0f7210 */ /* 0x000fe40007ffe0ff */
[----:B------:R-:W-:Y:S02]  /*0a20*/  IADD3 R14, PT, PT, R20, R21, RZ ;  /* 0x00000015140e7210 */ /* 0x000fe40007ffe0ff */
[----:B------:R-:W-:Y:S02]  /*0a30*/  PRMT R22, R23, 0x7710, RZ ;  /* 0x0000771017167816 */ /* 0x000fe400000000ff */
[----:B------:R-:W-:-:S02]  /*0a40*/  IADD3 R21, PT, PT, R53, 0xa, RZ ;  /* 0x0000000a35157810 */ /* 0x000fc40007ffe0ff */
[C---:B------:R-:W-:Y:S02]  /*0a50*/  IADD3 R23, PT, PT, R53.reuse, 0x19, RZ ;  /* 0x0000001935177810 */ /* 0x040fe40007ffe0ff */
[----:B------:R-:W-:Y:S02]  /*0a60*/  IADD3 R20, PT, PT, R53, 0x5, RZ ;  /* 0x0000000535147810 */ /* 0x000fe40007ffe0ff */
[----:B------:R-:W-:Y:S02]  /*0a70*/  SHF.R.U32.HI R45, RZ, 0x1, R21 ;  /* 0x00000001ff2d7819 */ /* 0x000fe40000011615 */
[----:B------:R-:W-:Y:S02]  /*0a80*/  SHF.R.U32.HI R24, RZ, 0x1, R23 ;  /* 0x00000001ff187819 */ /* 0x000fe40000011617 */
[----:B------:R-:W-:Y:S01]  /*0a90*/  SHF.R.U32.HI R20, RZ, 0x1, R20 ;  /* 0x00000001ff147819 */ /* 0x000fe20000011614 */
[----:B------:R-:W-:Y:S01]  /*0aa0*/  IMAD R45, R45, 0x3e8, R2 ;  /* 0x000003e82d2d7824 */ /* 0x000fe200078e0202 */
[----:B------:R-:W-:Y:S01]  /*0ab0*/  LOP3.LUT R21, R0, 0xffff, RZ, 0xc0, !PT ;  /* 0x0000ffff00157812 */ /* 0x000fe200078ec0ff */
[----:B------:R-:W-:Y:S01]  /*0ac0*/  IMAD R2, R24, 0x3e8, R17 ;  /* 0x000003e818027824 */ /* 0x000fe200078e0211 */
[----:B------:R-:W-:-:S02]  /*0ad0*/  IADD3 R17, PT, PT, R53, 0x23, RZ ;  /* 0x0000002335117810 */ /* 0x000fc40007ffe0ff */
[----:B------:R-:W-:Y:S01]  /*0ae0*/  LOP3.LUT R4, R4, 0xffff, RZ, 0xc0, !PT ;  /* 0x0000ffff04047812 */ /* 0x000fe200078ec0ff */
[----:B------:R-:W-:Y:S01]  /*0af0*/  IMAD R46, R20, 0x3e8, R21 ;  /* 0x000003e8142e7824 */ /* 0x000fe200078e0215 */
[C---:B------:R-:W-:Y:S02]  /*0b00*/  IADD3 R21, PT, PT, R53.reuse, 0x32, RZ ;  /* 0x0000003235157810 */ /* 0x040fe40007ffe0ff */
[----:B------:R-:W-:Y:S02]  /*0b10*/  IADD3 R20, PT, PT, R53, 0x2d, RZ ;  /* 0x0000002d35147810 */ /* 0x000fe40007ffe0ff */
[----:B------:R-:W-:Y:S02]  /*0b20*/  SHF.R.U32.HI R17, RZ, 0x1, R17 ;  /* 0x00000001ff117819 */ /* 0x000fe40000011611 */
[----:B------:R-:W-:Y:S02]  /*0b30*/  IADD3 R13, PT, PT, R13, R22, RZ ;  /* 0x000000160d0d7210 */ /* 0x000fe40007ffe0ff */
[----:B------:R-:W-:Y:S01]  /*0b40*/  LOP3.LUT R23, R16, 0xffff, RZ, 0xc0, !PT ;  /* 0x0000ffff10177812 */ /* 0x000fe200078ec0ff */
[----:B------:R-:W-:Y:S01]  /*0b50*/  IMAD R4, R17, 0x3e8, R4 ;  /* 0x000003e811047824 */ /* 0x000fe200078e0204 */
[----:B------:R-:W-:-:S02]  /*0b60*/  SHF.R.U32.HI R21, RZ, 0x1, R21 ;  /* 0x00000001ff157819 */ /* 0x000fc40000011615 */
[----:B------:R-:W-:Y:S02]  /*0b70*/  LOP3.LUT R6, R6, 0xffff, RZ, 0xc0, !PT ;  /* 0x0000ffff06067812 */ /* 0x000fe400078ec0ff */
[C---:B------:R-:W-:Y:S02]  /*0b80*/  IADD3 R22, PT, PT, R53.reuse, 0xf, RZ ;  /* 0x0000000f35167810 */ /* 0x040fe40007ffe0ff */
[----:B------:R-:W-:Y:S01]  /*0b90*/  IADD3 R16, PT, PT, R53, 0x1e, RZ ;  /* 0x0000001e35107810 */ /* 0x000fe20007ffe0ff */
[----:B------:R-:W-:Y:S01]  /*0ba0*/  IMAD R6, R21, 0x3e8, R6 ;  /* 0x000003e815067824 */ /* 0x000fe200078e0206 */
[----:B------:R-:W-:Y:S02]  /*0bb0*/  SHF.R.U32.HI R20, RZ, 0x1, R20 ;  /* 0x00000001ff147819 */ /* 0x000fe40000011614 */
[----:B------:R-:W-:Y:S02]  /*0bc0*/  LOP3.LUT R5, R5, 0xffff, RZ, 0xc0, !PT ;  /* 0x0000ffff05057812 */ /* 0x000fe400078ec0ff */
[----:B------:R-:W-:-:S02]  /*0bd0*/  SHF.R.U32.HI R22, RZ, 0x1, R22 ;  /* 0x00000001ff167819 */ /* 0x000fc40000011616 */
[----:B------:R-:W-:Y:S01]  /*0be0*/  SHF.R.U32.HI R16, RZ, 0x1, R16 ;  /* 0x00000001ff107819 */ /* 0x000fe20000011610 */
[----:B------:R-:W-:Y:S01]  /*0bf0*/  IMAD R5, R20, 0x3e8, R5 ;  /* 0x000003e814057824 */ /* 0x000fe200078e0205 */
[----:B------:R-:W-:Y:S01]  /*0c00*/  LOP3.LUT R3, R3, 0xffff, RZ, 0xc0, !PT ;  /* 0x0000ffff03037812 */ /* 0x000fe200078ec0ff */
[----:B------:R-:W-:Y:S01]  /*0c10*/  IMAD R0, R22, 0x3e8, R23 ;  /* 0x000003e816007824 */ /* 0x000fe200078e0217 */
[C---:B------:R-:W-:Y:S02]  /*0c20*/  IADD3 R17, PT, PT, R53.reuse, 0x46, RZ ;  /* 0x0000004635117810 */ /* 0x040fe40007ffe0ff */
[----:B------:R-:W-:Y:S01]  /*0c30*/  IADD3 R21, PT, PT, R53, 0x4b, RZ ;  /* 0x0000004b35157810 */ /* 0x000fe20007ffe0ff */
[----:B------:R-:W-:Y:S01]  /*0c40*/  IMAD R3, R16, 0x3e8, R3 ;  /* 0x000003e810037824 */ /* 0x000fe200078e0203 */
[----:B------:R-:W-:Y:S02]  /*0c50*/  SHF.R.U32.HI R20, RZ, 0x1, R17 ;  /* 0x00000001ff147819 */ /* 0x000fe40000011611 */
[----:B------:R-:W-:-:S02]  /*0c60*/  LOP3.LUT R9, R9, 0xffff, RZ, 0xc0, !PT ;  /* 0x0000ffff09097812 */ /* 0x000fc400078ec0ff */
[----:B------:R-:W-:Y:S02]  /*0c70*/  SHF.R.U32.HI R21, RZ, 0x1, R21 ;  /* 0x00000001ff157819 */ /* 0x000fe40000011615 */
[----:B------:R-:W-:Y:S01]  /*0c80*/  LOP3.LUT R10, R10, 0xffff, RZ, 0xc0, !PT ;  /* 0x0000ffff0a0a7812 */ /* 0x000fe200078ec0ff */
[----:B------:R-:W-:Y:S01]  /*0c90*/  IMAD R9, R20, 0x3e8, R9 ;  /* 0x000003e814097824 */ /* 0x000fe200078e0209 */
[----:B------:R-:W-:Y:S02]  /*0ca0*/  IADD3 R16, PT, PT, R53, 0x41, RZ ;  /* 0x0000004135107810 */ /* 0x000fe40007ffe0ff */
[----:B------:R-:W-:Y:S01]  /*0cb0*/  LOP3.LUT R23, R15, 0xffff, RZ, 0xc0, !PT ;  /* 0x0000ffff0f177812 */ /* 0x000fe200078ec0ff */
[----:B------:R-:W-:Y:S01]  /*0cc0*/  IMAD R10, R21, 0x3e8, R10 ;  /* 0x000003e8150a7824 */ /* 0x000fe200078e020a */
[----:B------:R-:W-:Y:S02]  /*0cd0*/  SHF.R.U32.HI R15, RZ, 0xc, R11 ;  /* 0x0000000cff0f7819 */ /* 0x000fe4000001160b */
[----:B------:R-:W-:-:S02]  /*0ce0*/  SHF.R.U32.HI R16, RZ, 0x1, R16 ;  /* 0x00000001ff107819 */ /* 0x000fc40000011610 */
[----:B------:R-:W-:Y:S02]  /*0cf0*/  LOP3.LUT R17, R8, 0xffff, RZ, 0xc0, !PT ;  /* 0x0000ffff08117812 */ /* 0x000fe400078ec0ff */
[----:B------:R-:W-:Y:S02]  /*0d00*/  PRMT R20, R12, 0x9910, RZ ;  /* 0x000099100c147816 */ /* 0x000fe400000000ff */
[----:B------:R-:W-:Y:S01]  /*0d10*/  PRMT R21, R15, 0x9910, RZ ;  /* 0x000099100f157816 */ /* 0x000fe200000000ff */
[----:B------:R-:W-:Y:S01]  /*0d20*/  IMAD R8, R16, 0x3e8, R17 ;  /* 0x000003e810087824 */ /* 0x000fe200078e0211 */
[C---:B------:R-:W-:Y:S02]  /*0d30*/  IADD3 R12, PT, PT, R53.reuse, 0x5a, RZ ;  /* 0x0000005a350c7810 */ /* 0x040fe40007ffe0ff */
[C---:B------:R-:W-:Y:S02]  /*0d40*/  IADD3 R22, PT, PT, R53.reuse, 0x37, RZ ;  /* 0x0000003735167810 */ /* 0x040fe40007ffe0ff */
[----:B------:R-:W-:-:S02]  /*0d50*/  IADD3 R15, PT, PT, R53, 0x5f, RZ ;  /* 0x0000005f350f7810 */ /* 0x000fc40007ffe0ff */
[----:B------:R-:W-:Y:S02]  /*0d60*/  SHF.R.U32.HI R12, RZ, 0x1, R12 ;  /* 0x00000001ff0c7819 */ /* 0x000fe4000001160c */
[----:B------:R-:W-:Y:S02]  /*0d70*/  LOP3.LUT R13, R13, 0xffff, RZ, 0xc0, !PT ;  /* 0x0000ffff0d0d7812 */ /* 0x000fe400078ec0ff */
[----:B------:R-:W-:Y:S02]  /*0d80*/  SHF.R.U32.HI R22, RZ, 0x1, R22 ;  /* 0x00000001ff167819 */ /* 0x000fe40000011616 */
[----:B------:R-:W-:Y:S01]  /*0d90*/  LOP3.LUT R7, R7, 0xffff, RZ, 0xc0, !PT ;  /* 0x0000ffff07077812 */ /* 0x000fe200078ec0ff */
[----:B------:R-:W-:Y:S01]  /*0da0*/  IMAD R12, R12, 0x3e8, R13 ;  /* 0x000003e80c0c7824 */ /* 0x000fe200078e020d */
[----:B------:R-:W-:Y:S01]  /*0db0*/  SHF.R.U32.HI R16, RZ, 0x1, R15 ;  /* 0x00000001ff107819 */ /* 0x000fe2000001160f */
[----:B------:R-:W-:Y:S01]  /*0dc0*/  IMAD R15, R21, 0x64, RZ ;  /* 0x00000064150f7824 */ /* 0x000fe200078e02ff */
[----:B------:R-:W-:Y:S01]  /*0dd0*/  LOP3.LUT R17, R14, 0xffff, RZ, 0xc0, !PT ;  /* 0x0000ffff0e117812 */ /* 0x000fe200078ec0ff */
[----:B------:R-:W-:Y:S01]  /*0de0*/  IMAD R14, R20, 0x32, RZ ;  /* 0x00000032140e7824 */ /* 0x000fe200078e02ff */
[C---:B------:R-:W-:Y:S01]  /*0df0*/  LOP3.LUT R20, R53.reuse, 0x28, RZ, 0xfc, !PT ;  /* 0x0000002835147812 */ /* 0x040fe200078efcff */
[----:B------:R-:W-:Y:S01]  /*0e00*/  IMAD R7, R22, 0x3e8, R7 ;  /* 0x000003e816077824 */ /* 0x000fe200078e0207 */
[----:B------:R-:W-:Y:S01]  /*0e10*/  IADD3 R22, PT, PT, R53, 0x55, RZ ;  /* 0x0000005535167810 */ /* 0x000fe20007ffe0ff */
[----:B------:R-:W-:Y:S01]  /*0e20*/  IMAD R13, R16, 0x3e8, R17 ;  /* 0x000003e8100d7824 */ /* 0x000fe200078e0211 */
[----:B------:R-:W-:-:S02]  /*0e30*/  IADD3 R17, PT, PT, RZ, -R15, RZ ;  /* 0x8000000fff117210 */ /* 0x000fc40007ffe0ff */
[----:B------:R-:W-:Y:S02]  /*0e40*/  IADD3 R14, PT, PT, RZ, -R14, RZ ;  /* 0x8000000eff0e7210 */ /* 0x000fe40007ffe0ff */
[----:B------:R-:W-:Y:S02]  /*0e50*/  SHF.R.U32.HI R22, RZ, 0x1, R22 ;  /* 0x00000001ff167819 */ /* 0x000fe40000011616 */
[----:B------:R-:W-:Y:S02]  /*0e60*/  PRMT R17, R17, 0x7710, RZ ;  /* 0x0000771011117816 */ /* 0x000fe400000000ff */
[----:B------:R-:W-:Y:S01]  /*0e70*/  PRMT R51, R14, 0x7710, RZ ;  /* 0x000077100e337816 */ /* 0x000fe200000000ff */
[----:B------:R-:W-:Y:S01]  /*0e80*/  IMAD R11, R22, 0x3e8, R23 ;  /* 0x000003e8160b7824 */ /* 0x000fe200078e0217 */
[-C--:B------:R-:W-:Y:S02]  /*0e90*/  IADD3 R14, PT, PT, R17, R18.reuse, RZ ;  /* 0x00000012110e7210 */ /* 0x080fe40007ffe0ff */
[----:B------:R-:W-:-:S02]  /*0ea0*/  IADD3 R51, PT, PT, R51, R18, RZ ;  /* 0x0000001233337210 */ /* 0x000fc40007ffe0ff */
[----:B------:R-:W-:Y:S01]  /*0eb0*/  MOV R22, UR5 ;  /* 0x0000000500167c02 */ /* 0x000fe20008000f00 */
[----:B------:R-:W-:Y:S01]  /*0ec0*/  UIMAD UR5, UR5, -0x14, UR7 ;  /* 0xffffffec050578a4 */ /* 0x000fe2000f8e0207 */
[C---:B------:R-:W-:Y:S02]  /*0ed0*/  IADD3 R15, PT, PT, R53.reuse, 0x14, RZ ;  /* 0x00000014350f7810 */ /* 0x040fe40007ffe0ff */
[C---:B------:R-:W-:Y:S01]  /*0ee0*/  IADD3 R21, PT, PT, R53.reuse, 0x3c, RZ ;  /* 0x0000003c35157810 */ /* 0x040fe20007ffe0ff */
[----:B------:R-:W-:Y:S01]  /*0ef0*/  IMAD R25, R22, 0x28, R53 ;  /* 0x0000002816197824 */ /* 0x000fe200078e0235 */
[----:B------:R-:W-:Y:S02]  /*0f00*/  LOP3.LUT R17, R14, 0xff, RZ, 0xc0, !PT ;  /* 0x000000ff0e117812 */ /* 0x000fe400078ec0ff */
[----:B------:R-:W-:Y:S02]  /*0f10*/  LOP3.LUT R23, R53, 0x50, RZ, 0xfc, !PT ;  /* 0x0000005035177812 */ /* 0x000fe400078efcff */
[----:B------:R-:W-:-:S02]  /*0f20*/  SHF.L.U32 R14, R51, 0x1, RZ ;  /* 0x00000001330e7819 */ /* 0x000fc400000006ff */
[----:B------:R-:W-:Y:S02]  /*0f30*/  SHF.R.U32.HI R16, RZ, 0x1, R15 ;  /* 0x00000001ff107819 */ /* 0x000fe4000001160f */
[----:B------:R-:W-:Y:S02]  /*0f40*/  SHF.R.U32.HI R48, RZ, 0x1, R53 ;  /* 0x00000001ff307819 */ /* 0x000fe40000011635 */
[----:B------:R-:W-:Y:S02]  /*0f50*/  SHF.R.U32.HI R20, RZ, 0x1, R20 ;  /* 0x00000001ff147819 */ /* 0x000fe40000011614 */
[----:B------:R-:W-:Y:S01]  /*0f60*/  SHF.R.U32.HI R22, RZ, 0x1, R21 ;  /* 0x00000001ff167819 */ /* 0x000fe20000011615 */
[----:B------:R-:W-:Y:S01]  /*0f70*/  IMAD R48, R48, 0x3e8, R17 ;  /* 0x000003e830307824 */ /* 0x000fe200078e0211 */
[----:B------:R-:W-:Y:S01]  /*0f80*/  SHF.R.U32.HI R24, RZ, 0x1, R23 ;  /* 0x00000001ff187819 */ /* 0x000fe20000011617 */
[--C-:B------:R-:W-:Y:S01]  /*0f90*/  IMAD R15, R20, 0x3e8, R17.reuse ;  /* 0x000003e8140f7824 */ /* 0x100fe200078e0211 */
[----:B------:R-:W-:Y:S01]  /*0fa0*/  LOP3.LUT R52, R14, 0xfe, RZ, 0xc0, !PT ;  /* 0x000000fe0e347812 */ /* 0x000fe200078ec0ff */
[--C-:B------:R-:W-:Y:S01]  /*0fb0*/  IMAD R14, R16, 0x3e8, R17.reuse ;  /* 0x000003e8100e7824 */ /* 0x100fe200078e0211 */
[----:B------:R-:W-:Y:S01]  /*0fc0*/  LOP3.LUT R50, R51, 0xff, RZ, 0xc0, !PT ;  /* 0x000000ff33327812 */ /* 0x000fe200078ec0ff */
[--C-:B------:R-:W-:Y:S01]  /*0fd0*/  IMAD R16, R22, 0x3e8, R17.reuse ;  /* 0x000003e816107824 */ /* 0x100fe200078e0211 */
[----:B------:R-:W-:Y:S01]  /*0fe0*/  LEA R49, R18, R49, 0x3 ;  /* 0x0000003112317211 */ /* 0x000fe200078e18ff */
[----:B------:R-:W-:Y:S01]  /*0ff0*/  IMAD R17, R24, 0x3e8, R17 ;  /* 0x000003e818117824 */ /* 0x000fe200078e0211 */
[----:B------:R-:W-:Y:S01]  /*1000*/  LEA R47, R18, R19, 0x2 ;  /* 0x00000013122f7211 */ /* 0x000fe200078e10ff */
[----:B------:R-:W-:Y:S01]  /*1010*/  IMAD R52, R25, 0x3e8, R52 ;  /* 0x000003e819347824 */ /* 0x000fe200078e0234 */
[----:B------:R-:W-:Y:S01]  /*1020*/  LOP3.LUT R51, R51, 0xff, RZ, 0xc0, !PT ;  /* 0x000000ff33337812 */ /* 0x000fe200078ec0ff */
[----:B---3--:R-:W-:-:S07]  /*1030*/  IMAD R44, R50, 0x190, R19 ;  /* 0x00000190322c7824 */ /* 0x008fce00078e0213 */
.L_x_4:
[----:B------:R-:W0:Y:S01]  /*1040*/  LDC.64 R36, c[0x0][0x380] ;  /* 0x0000e000ff247b82 */ /* 0x000e220000000a00 */
[----:B------:R-:W-:-:S06]  /*1050*/  UIMAD UR6, UR4, 0x64, URZ ;  /* 0x00000064040678a4 */ /* 0x000fcc000f8e02ff */
[----:B------:R-:W-:Y:S01]  /*1060*/  IADD3 R19, PT, PT, R52, UR6, RZ ;  /* 0x0000000634137c10 */ /* 0x000fe2000fffe0ff */
[----:B------:R-:W1:Y:S04]  /*1070*/  LDC.64 R34, c[0x0][0x388] ;  /* 0x0000e200ff227b82 */ /* 0x000e680000000a00 */
[----:B0-----:R-:W-:-:S05]  /*1080*/  IMAD.WIDE.U32 R36, R19, 0x4, R36 ;  /* 0x0000000413247825 */ /* 0x001fca00078e0024 */
[----:B------:R-:W2:Y:S04]  /*1090*/  LDG.E.64.CONSTANT R20, desc[UR10][R36.64+0x4e20] ;  /* 0x004e200a24147981 */ /* 0x000ea8000c1e9b00 */
[----:B------:R-:W3:Y:S04]  /*10a0*/  LDG.E.64.CONSTANT R22, desc[UR10][R36.64+0x9c40] ;  /* 0x009c400a24167981 */ /* 0x000ee8000c1e9b00 */
[----:B------:R-:W4:Y:S04]  /*10b0*/  LDG.E.64.CONSTANT R18, desc[UR10][R36.64] ;  /* 0x0000000a24127981 */ /* 0x000f28000c1e9b00 */
[----:B------:R-:W5:Y:S04]  /*10c0*/  LDG.E.64.CONSTANT R30, desc[UR10][R36.64+0x1d4c0] ;  /* 0x01d4c00a241e7981 */ /* 0x000f68000c1e9b00 */
[----:B------:R-:W5:Y:S04]  /*10d0*/  LDG.E.64.CONSTANT R28, desc[UR10][R36.64+0x186a0] ;  /* 0x0186a00a241c7981 */ /* 0x000f68000c1e9b00 */
[----:B------:R-:W5:Y:S04]  /*10e0*/  LDG.E.64.CONSTANT R32, desc[UR10][R36.64+0x222e0] ;  /* 0x0222e00a24207981 */ /* 0x000f68000c1e9b00 */
[----:B------:R-:W5:Y:S04]  /*10f0*/  LDG.E.64.CONSTANT R24, desc[UR10][R36.64+0xea60] ;  /* 0x00ea600a24187981 */ /* 0x000f68000c1e9b00 */
[----:B------:R0:W5:Y:S01]  /*1100*/  LDG.E.64.CONSTANT R26, desc[UR10][R36.64+0x13880] ;  /* 0x0138800a241a7981 */ /* 0x000162000c1e9b00 */
[----:B------:R-:W-:Y:S01]  /*1110*/  BAR.SYNC.DEFER_BLOCKING 0x0 ;  /* 0x0000000000007b1d */ /* 0x000fe20000010000 */
[----:B------:R-:W-:-:S06]  /*1120*/  UIMAD UR6, UR5, 0xc350, UR6 ;  /* 0x0000c350050678a4 */ /* 0x000fcc000f8e0206 */
[----:B0-----:R-:W-:Y:S02]  /*1130*/  IADD3 R37, PT, PT, R46, UR6, RZ ;  /* 0x000000062e257c10 */ /* 0x001fe4000fffe0ff */
[----:B------:R-:W-:Y:S02]  /*1140*/  IADD3 R39, PT, PT, R45, UR6, RZ ;  /* 0x000000062d277c10 */ /* 0x000fe4000fffe0ff */
[----:B------:R-:W-:-:S05]  /*1150*/  IADD3 R41, PT, PT, R48, UR6, RZ ;  /* 0x0000000630297c10 */ /* 0x000fca000fffe0ff */
[--C-:B-1----:R-:W-:Y:S01]  /*1160*/  IMAD.WIDE.U32 R40, R41, 0x4, R34.reuse ;  /* 0x0000000429287825 */ /* 0x102fe200078e0022 */
[----:B--2---:R0:W-:Y:S04]  /*1170*/  STS.64 [R49+0x7d0], R20 ;  /* 0x0007d01431007388 */ /* 0x0041e80000000a00 */
[----:B---3--:R1:W-:Y:S04]  /*1180*/  STS.64 [R49+0xfa0], R22 ;  /* 0x000fa01631007388 */ /* 0x0083e80000000a00 */
[----:B----4-:R2:W-:Y:S01]  /*1190*/  STS.64 [R49], R18 ;  /* 0x0000001231007388 */ /* 0x0105e20000000a00 */
[----:B0-----:R-:W-:Y:S01]  /*11a0*/  IMAD.WIDE.U32 R20, R37, 0x4, R34 ;  /* 0x0000000425147825 */ /* 0x001fe200078e0022 */
[----:B-1----:R-:W-:-:S03]  /*11b0*/  IADD3 R23, PT, PT, R14, UR6, RZ ;  /* 0x000000060e177c10 */ /* 0x002fc6000fffe0ff */
[--C-:B------:R-:W-:Y:S01]  /*11c0*/  IMAD.WIDE.U32 R36, R39, 0x4, R34.reuse ;  /* 0x0000000427247825 */ /* 0x100fe200078e0022 */
[----:B-----5:R0:W-:Y:S01]  /*11d0*/  STS.64 [R49+0x2ee0], R30 ;  /* 0x002ee01e31007388 */ /* 0x0201e20000000a00 */
[----:B--2---:R-:W-:Y:S02]  /*11e0*/  IADD3 R19, PT, PT, R0, UR6, RZ ;  /* 0x0000000600137c10 */ /* 0x004fe4000fffe0ff */
[----:B------:R-:W-:Y:S02]  /*11f0*/  IADD3 R39, PT, PT, R2, UR6, RZ ;  /* 0x0000000602277c10 */ /* 0x000fe4000fffe0ff */
[----:B------:R1:W2:Y:S01]  /*1200*/  LDG.E.CONSTANT R36, desc[UR10][R36.64] ;  /* 0x0000000a24247981 */ /* 0x0002a2000c1e9900 */
[----:B------:R-:W-:-:S04]  /*1210*/  IMAD.WIDE.U32 R18, R19, 0x4, R34 ;  /* 0x0000000413127825 */ /* 0x000fc800078e0022 */
[--C-:B0-----:R-:W-:Y:S01]  /*1220*/  IMAD.WIDE.U32 R30, R23, 0x4, R34.reuse ;  /* 0x00000004171e7825 */ /* 0x101fe200078e0022 */
[----:B------:R-:W-:Y:S01]  /*1230*/  IADD3 R23, PT, PT, R4, UR6, RZ ;  /* 0x0000000604177c10 */ /* 0x000fe2000fffe0ff */
[----:B------:R0:W-:Y:S01]  /*1240*/  STS.64 [R49+0x2710], R28 ;  /* 0x0027101c31007388 */ /* 0x0001e20000000a00 */
[----:B-1----:R-:W-:Y:S01]  /*1250*/  IADD3 R37, PT, PT, R5, UR6, RZ ;  /* 0x0000000605257c10 */ /* 0x002fe2000fffe0ff */
[--C-:B------:R-:W-:Y:S02]  /*1260*/  IMAD.WIDE.U32 R38, R39, 0x4, R34.reuse ;  /* 0x0000000427267825 */ /* 0x100fe400078e0022 */
[----:B------:R1:W-:Y:S04]  /*1270*/  STS.64 [R49+0x36b0], R32 ;  /* 0x0036b02031007388 */ /* 0x0003e80000000a00 */
[----:B------:R3:W-:Y:S04]  /*1280*/  STS.64 [R49+0x1770], R24 ;  /* 0x0017701831007388 */ /* 0x0007e80000000a00 */
[----:B0-----:R0:W4:Y:S04]  /*1290*/  LDG.E.CONSTANT R28, desc[UR10][R20.64] ;  /* 0x0000000a141c7981 */ /* 0x001128000c1e9900 */
[----:B-1----:R1:W5:Y:S04]  /*12a0*/  LDG.E.CONSTANT R33, desc[UR10][R18.64] ;  /* 0x0000000a12217981 */ /* 0x002368000c1e9900 */
[----:B------:R3:W-:Y:S01]  /*12b0*/  STS.64 [R49+0x1f40], R26 ;  /* 0x001f401a31007388 */ /* 0x0007e20000000a00 */
[----:B0-----:R-:W-:Y:S01]  /*12c0*/  IMAD.WIDE.U32 R20, R23, 0x4, R34 ;  /* 0x0000000417147825 */ /* 0x001fe200078e0022 */
[----:B------:R-:W-:-:S02]  /*12d0*/  IADD3 R23, PT, PT, R15, UR6, RZ ;  /* 0x000000060f177c10 */ /* 0x000fc4000fffe0ff */
[----:B------:R0:W5:Y:S01]  /*12e0*/  LDG.E.CONSTANT R29, desc[UR10][R38.64] ;  /* 0x0000000a261d7981 */ /* 0x000162000c1e9900 */
[--C-:B-1----:R-:W-:Y:S01]  /*12f0*/  IMAD.WIDE.U32 R18, R37, 0x4, R34.reuse ;  /* 0x0000000425127825 */ /* 0x102fe200078e0022 */
[----:B------:R-:W-:Y:S02]  /*1300*/  IADD3 R37, PT, PT, R7, UR6, RZ ;  /* 0x0000000607257c10 */ /* 0x000fe4000fffe0ff */
[----:B---3--:R1:W3:Y:S01]  /*1310*/  LDG.E.CONSTANT R25, desc[UR10][R20.64] ;  /* 0x0000000a14197981 */ /* 0x0082e2000c1e9900 */
[--C-:B------:R-:W-:Y:S01]  /*1320*/  IMAD.WIDE.U32 R22, R23, 0x4, R34.reuse ;  /* 0x0000000417167825 */ /* 0x100fe200078e0022 */
[----:B------:R-:W-:Y:S02]  /*1330*/  IADD3 R27, PT, PT, R3, UR6, RZ ;  /* 0x00000006031b7c10 */ /* 0x000fe4000fffe0ff */
[----:B------:R1:W3:Y:S01]  /*1340*/  LDG.E.CONSTANT R31, desc[UR10][R30.64] ;  /* 0x0000000a1e1f7981 */ /* 0x0002e2000c1e9900 */
[----:B0-----:R-:W-:Y:S01]  /*1350*/  IMAD.WIDE.U32 R38, R37, 0x4, R34 ;  /* 0x0000000425267825 */ /* 0x001fe200078e0022 */
[----:B------:R-:W-:-:S02]  /*1360*/  IADD3 R37, PT, PT, R9, UR6, RZ ;  /* 0x0000000609257c10 */ /* 0x000fc4000fffe0ff */
[----:B------:R0:W3:Y:S01]  /*1370*/  LDG.E.CONSTANT R60, desc[UR10][R22.64] ;  /* 0x0000000a163c7981 */ /* 0x0000e2000c1e9900 */
[----:B-1----:R-:W-:Y:S01]  /*1380*/  IADD3 R21, PT, PT, R8, UR6, RZ ;  /* 0x0000000608157c10 */ /* 0x002fe2000fffe0ff */
[--C-:B------:R-:W-:Y:S02]  /*1390*/  IMAD.WIDE.U32 R26, R27, 0x4, R34.reuse ;  /* 0x000000041b1a7825 */ /* 0x100fe400078e0022 */
[----:B------:R1:W3:Y:S01]  /*13a0*/  LDG.E.CONSTANT R54, desc[UR10][R18.64] ;  /* 0x0000000a12367981 */ /* 0x0002e2000c1e9900 */
[----:B------:R-:W-:Y:S01]  /*13b0*/  IADD3 R30, PT, PT, R16, UR6, RZ ;  /* 0x00000006101e7c10 */ /* 0x000fe2000fffe0ff */
[--C-:B------:R-:W-:Y:S02]  /*13c0*/  IMAD.WIDE.U32 R20, R21, 0x4, R34.reuse ;  /* 0x0000000415147825 */ /* 0x100fe400078e0022 */
[----:B------:R-:W3:Y:S02]  /*13d0*/  LDG.E.CONSTANT R27, desc[UR10][R26.64] ;  /* 0x0000000a1a1b7981 */ /* 0x000ee4000c1e9900 */
[--C-:B0-----:R-:W-:Y:S01]  /*13e0*/  IMAD.WIDE.U32 R22, R37, 0x4, R34.reuse ;  /* 0x0000000425167825 */ /* 0x101fe200078e0022 */
[----:B------:R-:W-:Y:S01]  /*13f0*/  IADD3 R37, PT, PT, R10, UR6, RZ ;  /* 0x000000060a257c10 */ /* 0x000fe2000fffe0ff */
[----:B------:R-:W3:Y:S02]  /*1400*/  LDG.E.CONSTANT R24, desc[UR10][R40.64] ;  /* 0x0000000a28187981 */ /* 0x000ee4000c1e9900 */
[----:B-1----:R-:W-:-:S02]  /*1410*/  IMAD.WIDE.U32 R18, R30, 0x4, R34 ;  /* 0x000000041e127825 */ /* 0x002fc400078e0022 */
[----:B------:R0:W3:Y:S04]  /*1420*/  LDG.E.CONSTANT R30, desc[UR10][R20.64] ;  /* 0x0000000a141e7981 */ /* 0x0000e8000c1e9900 */
[----:B------:R1:W3:Y:S04]  /*1430*/  LDG.E.CONSTANT R32, desc[UR10][R18.64] ;  /* 0x0000000a12207981 */ /* 0x0002e8000c1e9900 */
[----:B------:R1:W3:Y:S01]  /*1440*/  LDG.E.CONSTANT R26, desc[UR10][R22.64] ;  /* 0x0000000a161a7981 */ /* 0x0002e2000c1e9900 */
[----:B0-----:R-:W-:-:S03]  /*1450*/  IADD3 R21, PT, PT, R17, UR6, RZ ;  /* 0x0000000611157c10 */ /* 0x001fc6000fffe0ff */
[----:B------:R-:W3:Y:S01]  /*1460*/  LDG.E.CONSTANT R38, desc[UR10][R38.64] ;  /* 0x0000000a26267981 */ /* 0x000ee2000c1e9900 */
[----:B-1----:R-:W-:Y:S01]  /*1470*/  IMAD.WIDE.U32 R18, R37, 0x4, R34 ;  /* 0x0000000425127825 */ /* 0x002fe200078e0022 */
[----:B------:R-:W-:-:S03]  /*1480*/  IADD3 R23, PT, PT, R11, UR6, RZ ;  /* 0x000000060b177c10 */ /* 0x000fc6000fffe0ff */
[----:B------:R-:W-:Y:S01]  /*1490*/  IMAD.WIDE.U32 R20, R21, 0x4, R34 ;  /* 0x0000000415147825 */ /* 0x000fe200078e0022 */
[----:B------:R0:W3:Y:S01]  /*14a0*/  LDG.E.CONSTANT R37, desc[UR10][R18.64] ;  /* 0x0000000a12257981 */ /* 0x0000e2000c1e9900 */
[----:B------:R-:W-:-:S03]  /*14b0*/  IADD3 R41, PT, PT, R6, UR6, RZ ;  /* 0x0000000606297c10 */ /* 0x000fc6000fffe0ff */
[----:B------:R1:W3:Y:S01]  /*14c0*/  LDG.E.CONSTANT R39, desc[UR10][R20.64] ;  /* 0x0000000a14277981 */ /* 0x0002e2000c1e9900 */
[--C-:B0-----:R-:W-:Y:S01]  /*14d0*/  IMAD.WIDE.U32 R18, R23, 0x4, R34.reuse ;  /* 0x0000000417127825 */ /* 0x101fe200078e0022 */
[----:B------:R-:W-:Y:S02]  /*14e0*/  IADD3 R23, PT, PT, R12, UR6, RZ ;  /* 0x000000060c177c10 */ /* 0x000fe4000fffe0ff */
[----:B-1----:R-:W-:Y:S01]  /*14f0*/  IADD3 R21, PT, PT, R13, UR6, RZ ;  /* 0x000000060d157c10 */ /* 0x002fe2000fffe0ff */
[----:B------:R-:W-:-:S04]  /*1500*/  IMAD.WIDE.U32 R40, R41, 0x4, R34 ;  /* 0x0000000429287825 */ /* 0x000fc800078e0022 */
[--C-:B------:R-:W-:Y:S02]  /*1510*/  IMAD.WIDE.U32 R22, R23, 0x4, R34.reuse ;  /* 0x0000000417167825 */ /* 0x100fe400078e0022 */
[----:B------:R-:W3:Y:S02]  /*1520*/  LDG.E.CONSTANT R40, desc[UR10][R40.64] ;  /* 0x0000000a28287981 */ /* 0x000ee4000c1e9900 */
[----:B------:R-:W-:Y:S02]  /*1530*/  IMAD.WIDE.U32 R34, R21, 0x4, R34 ;  /* 0x0000000415227825 */ /* 0x000fe400078e0022 */
[----:B------:R-:W3:Y:S04]  /*1540*/  LDG.E.CONSTANT R22, desc[UR10][R22.64] ;  /* 0x0000000a16167981 */ /* 0x000ee8000c1e9900 */
[----:B------:R-:W3:Y:S04]  /*1550*/  LDG.E.CONSTANT R34, desc[UR10][R34.64] ;  /* 0x0000000a22227981 */ /* 0x000ee8000c1e9900 */
[----:B------:R0:W3:Y:S01]  /*1560*/  LDG.E.CONSTANT R41, desc[UR10][R18.64] ;  /* 0x0000000a12297981 */ /* 0x0000e2000c1e9900 */
[----:B------:R-:W1:Y:S01]  /*1570*/  S2UR UR8, SR_CgaCtaId ;  /* 0x00000000000879c3 */ /* 0x000e620000008800 */
[----:B------:R-:W-:Y:S01]  /*1580*/  UMOV UR6, 0x400 ;  /* 0x0000040000067882 */ /* 0x000fe20000000000 */
[----:B0-----:R-:W-:Y:S01]  /*1590*/  MOV R18, 0x640 ;  /* 0x0000064000127802 */ /* 0x001fe20000000f00 */
[----:B-1----:R-:W-:-:S02]  /*15a0*/  ULEA UR12, UR8, UR6, 0x18 ;  /* 0x00000006080c7291 */ /* 0x002fc4000f8ec0ff */
[----:B------:R-:W-:Y:S01]  /*15b0*/  UIADD3 UR4, UPT, UPT, UR4, 0x1, URZ ;  /* 0x0000000104047890 */ /* 0x000fe2000fffe0ff */
[----:B------:R-:W-:-:S03]  /*15c0*/  UMOV UR9, 0x1f48 ;  /* 0x00001f4800097882 */ /* 0x000fc60000000000 */
[----:B------:R-:W-:Y:S01]  /*15d0*/  UISETP.NE.AND UP1, UPT, UR4, 0xa, UPT ;  /* 0x0000000a0400788c */ /* 0x000fe2000bf25270 */
[----:B--2---:R-:W-:Y:S04]  /*15e0*/  STS [R47+0x7d0], R36 ;  /* 0x0007d0242f007388 */ /* 0x004fe80000000800 */
[----:B----4-:R-:W-:Y:S04]  /*15f0*/  STS [R47+0x3e8], R28 ;  /* 0x0003e81c2f007388 */ /* 0x010fe80000000800 */
[----:B-----5:R-:W-:Y:S04]  /*1600*/  STS [R47+0xbb8], R33 ;  /* 0x000bb8212f007388 */ /* 0x020fe80000000800 */
[----:B------:R-:W-:Y:S04]  /*1610*/  STS [R47+0x1388], R29 ;  /* 0x0013881d2f007388 */ /* 0x000fe80000000800 */
[----:B---3--:R-:W-:Y:S04]  /*1620*/  STS [R47+0x1b58], R25 ;  /* 0x001b58192f007388 */ /* 0x008fe80000000800 */
[----:B------:R-:W-:Y:S04]  /*1630*/  STS [R47+0xfa0], R31 ;  /* 0x000fa01f2f007388 */ /* 0x000fe80000000800 */
[----:B------:R-:W-:Y:S04]  /*1640*/  STS [R47+0x1f40], R60 ;  /* 0x001f403c2f007388 */ /* 0x000fe80000000800 */
[----:B------:R0:W-:Y:S04]  /*1650*/  STS [R47+0x2328], R54 ;  /* 0x002328362f007388 */ /* 0x0001e80000000800 */
[----:B------:R-:W-:Y:S04]  /*1660*/  STS [R47+0x1770], R27 ;  /* 0x0017701b2f007388 */ /* 0x000fe80000000800 */
[----:B------:R-:W-:Y:S04]  /*1670*/  STS [R47], R24 ;  /* 0x000000182f007388 */ /* 0x000fe80000000800 */
[----:B------:R-:W-:Y:S04]  /*1680*/  STS [R47+0x32c8], R30 ;  /* 0x0032c81e2f007388 */ /* 0x000fe80000000800 */
        /* <DEDUP_REMOVED lines=8> */
[----:B------:R-:W-:Y:S01]  /*1710*/  STS [R47+0x4268], R41 ;  /* 0x004268292f007388 */ /* 0x000fe20000000800 */
[----:B0-----:R-:W-:Y:S01]  /*1720*/  IMAD R54, R53, R18, UR12 ;  /* 0x0000000c35367e24 */ /* 0x001fe2000f8e0212 */
[----:B------:R-:W-:Y:S06]  /*1730*/  BAR.SYNC.DEFER_BLOCKING 0x0 ;  /* 0x0000000000007b1d */ /* 0x000fec0000010000 */
[----:B------:R-:W-:Y:S04]  /*1740*/  LDS.64 R18, [R44] ;  /* 0x000000002c127984 */ /* 0x000fe80000000a00 */
[----:B------:R-:W0:Y:S04]  /*1750*/  LDS.64 R20, [R54] ;  /* 0x0000000036147984 */ /* 0x000e280000000a00 */
[----:B------:R-:W1:Y:S04]  /*1760*/  LDS.64 R22, [R54+0x1f40] ;  /* 0x001f400036167984 */ /* 0x000e680000000a00 */
[----:B------:R-:W2:Y:S04]  /*1770*/  LDS.64 R24, [R54+0x190] ;  /* 0x0001900036187984 */ /* 0x000ea80000000a00 */
[----:B------:R-:W3:Y:S01]  /*1780*/  LDS.64 R26, [R54+0x20d0] ;  /* 0x0020d000361a7984 */ /* 0x000ee20000000a00 */
[C---:B0-----:R-:W-:Y:S01]  /*1790*/  FFMA R20, R18.reuse, R20, R58 ;  /* 0x0000001412147223 */ /* 0x041fe2000000003a */
[C---:B-1----:R-:W-:Y:S01]  /*17a0*/  FFMA R22, R18.reuse, R22, R42 ;  /* 0x0000001612167223 */ /* 0x042fe2000000002a */
[C---:B--2---:R-:W-:Y:S01]  /*17b0*/  FFMA R24, R18.reuse, R24, R43 ;  /* 0x0000001812187223 */ /* 0x044fe2000000002b */
[----:B---3--:R-:W-:Y:S01]  /*17c0*/  FFMA R26, R18, R26, R56 ;  /* 0x0000001a121a7223 */ /* 0x008fe20000000038 */
[C---:B------:R-:W-:Y:S01]  /*17d0*/  FFMA R39, R19.reuse, R21, R20 ;  /* 0x0000001513277223 */ /* 0x040fe20000000014 */
[C---:B------:R-:W-:Y:S01]  /*17e0*/  FFMA R43, R19.reuse, R23, R22 ;  /* 0x00000017132b7223 */ /* 0x040fe20000000016 */
[C---:B------:R-:W-:Y:S01]  /*17f0*/  FFMA R38, R19.reuse, R25, R24 ;  /* 0x0000001913267223 */ /* 0x040fe20000000018 */
[----:B------:R-:W-:Y:S01]  /*1800*/  FFMA R42, R19, R27, R26 ;  /* 0x0000001b132a7223 */ /* 0x000fe2000000001a */
[----:B------:R-:W-:-:S07]  /*1810*/  IADD3 R56, PT, PT, R54, 0x1f48, RZ ;  /* 0x00001f4836387810 */ /* 0x000fce0007ffe0ff */
.L_x_0:
[----:B------:R-:W-:Y:S04]  /*1820*/  LDS.64 R18, [R44+UR9+-0x1f40] ;  /* 0xffe0c0092c127984 */ /* 0x000fe80008000a00 */
[----:B------:R-:W0:Y:S04]  /*1830*/  LDS.64 R20, [R56+-0x1f40] ;  /* 0xffe0c00038147984 */ /* 0x000e280000000a00 */
[----:B------:R-:W1:Y:S04]  /*1840*/  LDS.64 R24, [R56+-0x1db0] ;  /* 0xffe2500038187984 */ /* 0x000e680000000a00 */
[----:B------:R-:W2:Y:S04]  /*1850*/  LDS.64 R22, [R56] ;  /* 0x0000000038167984 */ /* 0x000ea80000000a00 */
[----:B------:R-:W3:Y:S04]  /*1860*/  LDS.64 R26, [R56+0x190] ;  /* 0x00019000381a7984 */ /* 0x000ee80000000a00 */
[----:B------:R-:W-:Y:S04]  /*1870*/  LDS.64 R28, [R44+UR9+-0x1f38] ;  /* 0xffe0c8092c1c7984 */ /* 0x000fe80008000a00 */
[----:B------:R-:W4:Y:S04]  /*1880*/  LDS.64 R30, [R56+-0x1f38] ;  /* 0xffe0c800381e7984 */ /* 0x000f280000000a00 */
[----:B------:R-:W5:Y:S04]  /*1890*/  LDS.64 R32, [R56+0x8] ;  /* 0x0000080038207984 */ /* 0x000f680000000a00 */
[----:B------:R-:W5:Y:S04]  /*18a0*/  LDS.64 R34, [R56+-0x1da8] ;  /* 0xffe2580038227984 */ /* 0x000f680000000a00 */
[----:B------:R-:W5:Y:S04]  /*18b0*/  LDS.64 R36, [R56+0x198] ;  /* 0x0001980038247984 */ /* 0x000f680000000a00 */
[----:B------:R-:W-:Y:S01]  /*18c0*/  LDS.64 R40, [R56+-0x1f30] ;  /* 0xffe0d00038287984 */ /* 0x000fe20000000a00 */
[C---:B0-----:R-:W-:Y:S01]  /*18d0*/  FFMA R20, R18.reuse, R20, R39 ;  /* 0x0000001412147223 */ /* 0x041fe20000000027 */
[----:B-1----:R-:W-:-:S02]  /*18e0*/  FFMA R24, R18, R24, R38 ;  /* 0x0000001812187223 */ /* 0x002fc40000000026 */
[----:B------:R-:W0:Y:S01]  /*18f0*/  LDS.64 R38, [R44+UR9+-0x1f30] ;  /* 0xffe0d0092c267984 */ /* 0x000e220008000a00 */
[C---:B--2---:R-:W-:Y:S01]  /*1900*/  FFMA R22, R18.reuse, R22, R43 ;  /* 0x0000001612167223 */ /* 0x044fe2000000002b */
[C---:B------:R-:W-:Y:S01]  /*1910*/  FFMA R25, R19.reuse, R25, R24 ;  /* 0x0000001913197223 */ /* 0x040fe20000000018 */
[----:B---3--:R-:W-:Y:S01]  /*1920*/  FFMA R26, R18, R26, R42 ;  /* 0x0000001a121a7223 */ /* 0x008fe2000000002a */
[C---:B------:R-:W-:Y:S01]  /*1930*/  FFMA R18, R19.reuse, R21, R20 ;  /* 0x0000001513127223 */ /* 0x040fe20000000014 */
[----:B------:R-:W1:Y:S01]  /*1940*/  LDS.64 R42, [R56+0x10] ;  /* 0x00001000382a7984 */ /* 0x000e620000000a00 */
[C---:B------:R-:W-:Y:S01]  /*1950*/  FFMA R23, R19.reuse, R23, R22 ;  /* 0x0000001713177223 */ /* 0x040fe20000000016 */
[----:B------:R-:W-:Y:S02]  /*1960*/  FFMA R27, R19, R27, R26 ;  /* 0x0000001b131b7223 */ /* 0x000fe4000000001a */
[----:B------:R-:W2:Y:S01]  /*1970*/  LDS.64 R20, [R56+-0x1da0] ;  /* 0xffe2600038147984 */ /* 0x000ea20000000a00 */
[C---:B----4-:R-:W-:Y:S01]  /*1980*/  FFMA R18, R28.reuse, R30, R18 ;  /* 0x0000001e1c127223 */ /* 0x050fe20000000012 */
[----:B-----5:R-:W-:-:S03]  /*1990*/  FFMA R32, R28, R32, R23 ;  /* 0x000000201c207223 */ /* 0x020fc60000000017 */
[C---:B------:R-:W-:Y:S01]  /*19a0*/  FFMA R31, R29.reuse, R31, R18 ;  /* 0x0000001f1d1f7223 */ /* 0x040fe20000000012 */
[----:B------:R-:W-:Y:S01]  /*19b0*/  LDS.64 R22, [R44+UR9+-0x1f28] ;  /* 0xffe0d8092c167984 */ /* 0x000fe20008000a00 */
[C---:B------:R-:W-:Y:S01]  /*19c0*/  FFMA R34, R28.reuse, R34, R25 ;  /* 0x000000221c227223 */ /* 0x040fe20000000019 */
[C---:B------:R-:W-:Y:S02]  /*19d0*/  FFMA R33, R29.reuse, R33, R32 ;  /* 0x000000211d217223 */ /* 0x040fe40000000020 */
[----:B------:R-:W3:Y:S01]  /*19e0*/  LDS.64 R18, [R56+0x1a0] ;  /* 0x0001a00038127984 */ /* 0x000ee20000000a00 */
[----:B------:R-:W-:Y:S01]  /*19f0*/  FFMA R36, R28, R36, R27 ;  /* 0x000000241c247223 */ /* 0x000fe2000000001b */
[C---:B------:R-:W-:Y:S02]  /*1a00*/  FFMA R58, R29.reuse, R35, R34 ;  /* 0x000000231d3a7223 */ /* 0x040fe40000000022 */
[----:B------:R-:W4:Y:S01]  /*1a10*/  LDS.64 R24, [R56+0x18] ;  /* 0x0000180038187984 */ /* 0x000f220000000a00 */
[----:B------:R-:W-:-:S03]  /*1a20*/  FFMA R60, R29, R37, R36 ;  /* 0x000000251d3c7223 */ /* 0x000fc60000000024 */
[----:B------:R-:W5:Y:S04]  /*1a30*/  LDS.64 R26, [R56+-0x1f28] ;  /* 0xffe0d800381a7984 */ /* 0x000f680000000a00 */
[----:B------:R-:W5:Y:S01]  /*1a40*/  LDS.64 R28, [R56+0x1a8] ;  /* 0x0001a800381c7984 */ /* 0x000f620000000a00 */
[----:B0-----:R-:W-:-:S03]  /*1a50*/  FFMA R40, R38, R40, R31 ;  /* 0x0000002826287223 */ /* 0x001fc6000000001f */
[----:B------:R-:W-:Y:S01]  /*1a60*/  LDS.64 R34, [R56+-0x1f20] ;  /* 0xffe0e00038227984 */ /* 0x000fe20000000a00 */
[----:B------:R-:W-:-:S03]  /*1a70*/  FFMA R41, R39, R41, R40 ;  /* 0x0000002927297223 */ /* 0x000fc60000000028 */
[----:B------:R-:W0:Y:S01]  /*1a80*/  LDS.64 R30, [R56+-0x1d98] ;  /* 0xffe26800381e7984 */ /* 0x000e220000000a00 */
[----:B-1----:R-:W-:-:S03]  /*1a90*/  FFMA R42, R38, R42, R33 ;  /* 0x0000002a262a7223 */ /* 0x002fc60000000021 */
[----:B------:R-:W-:Y:S01]  /*1aa0*/  LDS.64 R36, [R56+0x20] ;  /* 0x0000200038247984 */ /* 0x000fe20000000a00 */
[----:B------:R-:W-:-:S03]  /*1ab0*/  FFMA R43, R39, R43, R42 ;  /* 0x0000002b272b7223 */ /* 0x000fc6000000002a */
[----:B------:R-:W1:Y:S01]  /*1ac0*/  LDS.64 R32, [R44+UR9+-0x1f20] ;  /* 0xffe0e0092c207984 */ /* 0x000e620008000a00 */
[----:B--2---:R-:W-:-:S04]  /*1ad0*/  FFMA R20, R38, R20, R58 ;  /* 0x0000001426147223 */ /* 0x004fc8000000003a */
[----:B------:R-:W-:Y:S01]  /*1ae0*/  FFMA R21, R39, R21, R20 ;  /* 0x0000001527157223 */ /* 0x000fe20000000014 */
[----:B---3--:R-:W-:Y:S01]  /*1af0*/  FFMA R18, R38, R18, R60 ;  /* 0x0000001226127223 */ /* 0x008fe2000000003c */
[----:B----4-:R-:W-:-:S03]  /*1b00*/  FFMA R24, R22, R24, R43 ;  /* 0x0000001816187223 */ /* 0x010fc6000000002b */
[----:B------:R-:W-:Y:S01]  /*1b10*/  FFMA R19, R39, R19, R18 ;  /* 0x0000001327137223 */ /* 0x000fe20000000012 */
[C---:B------:R-:W-:Y:S01]  /*1b20*/  FFMA R39, R23.reuse, R25, R24 ;  /* 0x0000001917277223 */ /* 0x040fe20000000018 */
[C---:B-----5:R-:W-:Y:S01]  /*1b30*/  FFMA R26, R22.reuse, R26, R41 ;  /* 0x0000001a161a7223 */ /* 0x060fe20000000029 */
[----:B------:R-:W2:Y:S01]  /*1b40*/  LDS.64 R24, [R56+-0x1d90] ;  /* 0xffe2700038187984 */ /* 0x000ea20000000a00 */
[----:B------:R-:W-:Y:S02]  /*1b50*/  FFMA R28, R22, R28, R19 ;  /* 0x0000001c161c7223 */ /* 0x000fe40000000013 */
[C---:B------:R-:W-:Y:S01]  /*1b60*/  FFMA R38, R23.reuse, R27, R26 ;  /* 0x0000001b17267223 */ /* 0x040fe2000000001a */
[----:B------:R-:W3:Y:S01]  /*1b70*/  LDS.64 R18, [R56+0x1b0] ;  /* 0x0001b00038127984 */ /* 0x000ee20000000a00 */
[----:B------:R-:W-:-:S03]  /*1b80*/  FFMA R43, R23, R29, R28 ;  /* 0x0000001d172b7223 */ /* 0x000fc6000000001c */
[----:B------:R-:W-:Y:S01]  /*1b90*/  LDS.64 R26, [R44+UR9+-0x1f18] ;  /* 0xffe0e8092c1a7984 */ /* 0x000fe20008000a00 */
[----:B0-----:R-:W-:-:S03]  /*1ba0*/  FFMA R30, R22, R30, R21 ;  /* 0x0000001e161e7223 */ /* 0x001fc60000000015 */
[----:B------:R-:W0:Y:S01]  /*1bb0*/  LDS.64 R28, [R56+-0x1d88] ;  /* 0xffe27800381c7984 */ /* 0x000e220000000a00 */
[----:B------:R-:W-:-:S03]  /*1bc0*/  FFMA R41, R23, R31, R30 ;  /* 0x0000001f17297223 */ /* 0x000fc6000000001e */
[----:B------:R-:W4:Y:S01]  /*1bd0*/  LDS.64 R20, [R56+-0x1f18] ;  /* 0xffe0e80038147984 */ /* 0x000f220000000a00 */
[----:B-1----:R-:W-:-:S03]  /*1be0*/  FFMA R34, R32, R34, R38 ;  /* 0x0000002220227223 */ /* 0x002fc60000000026 */
[----:B------:R-:W1:Y:S01]  /*1bf0*/  LDS.64 R30, [R56+0x28] ;  /* 0x00002800381e7984 */ /* 0x000e620000000a00 */
[----:B------:R-:W-:Y:S01]  /*1c00*/  FFMA R36, R32, R36, R39 ;  /* 0x0000002420247223 */ /* 0x000fe20000000027 */
[C---:B------:R-:W-:Y:S02]  /*1c10*/  FFMA R40, R33.reuse, R35, R34 ;  /* 0x0000002321287223 */ /* 0x040fe40000000022 */
[----:B------:R-:W5:Y:S01]  /*1c20*/  LDS.64 R22, [R56+0x1b8] ;  /* 0x0001b80038167984 */ /* 0x000f620000000a00 */
[----:B------:R-:W-:-:S03]  /*1c30*/  FFMA R37, R33, R37, R36 ;  /* 0x0000002521257223 */ /* 0x000fc60000000024 */
[----:B------:R-:W-:Y:S04]  /*1c40*/  LDS.64 R34, [R44+UR9+-0x1f10] ;  /* 0xffe0f0092c227984 */ /* 0x000fe80008000a00 */
[----:B------:R-:W5:Y:S01]  /*1c50*/  LDS.64 R38, [R56+-0x1f10] ;  /* 0xffe0f00038267984 */ /* 0x000f620000000a00 */
[----:B--2---:R-:W-:-:S04]  /*1c60*/  FFMA R24, R32, R24, R41 ;  /* 0x0000001820187223 */ /* 0x004fc80000000029 */
[----:B------:R-:W-:Y:S01]  /*1c70*/  FFMA R25, R33, R25, R24 ;  /* 0x0000001921197223 */ /* 0x000fe20000000018 */
[----:B---3--:R-:W-:-:S04]  /*1c80*/  FFMA R18, R32, R18, R43 ;  /* 0x0000001220127223 */ /* 0x008fc8000000002b */
[----:B------:R-:W-:Y:S02]  /*1c90*/  FFMA R19, R33, R19, R18 ;  /* 0x0000001321137223 */ /* 0x000fe40000000012 */
[----:B------:R-:W2:Y:S01]  /*1ca0*/  LDS.64 R32, [R56+-0x1d80] ;  /* 0xffe2800038207984 */ /* 0x000ea20000000a00 */
[----:B0-----:R-:W-:-:S03]  /*1cb0*/  FFMA R28, R26, R28, R25 ;  /* 0x0000001c1a1c7223 */ /* 0x001fc60000000019 */
[----:B------:R-:W0:Y:S01]  /*1cc0*/  LDS.64 R24, [R56+0x1c0] ;  /* 0x0001c00038187984 */ /* 0x000e220000000a00 */
[C---:B----4-:R-:W-:Y:S01]  /*1cd0*/  FFMA R20, R26.reuse, R20, R40 ;  /* 0x000000141a147223 */ /* 0x050fe20000000028 */
[----:B-1----:R-:W-:-:S03]  /*1ce0*/  FFMA R30, R26, R30, R37 ;  /* 0x0000001e1a1e7223 */ /* 0x002fc60000000025 */
[C---:B------:R-:W-:Y:S01]  /*1cf0*/  FFMA R41, R27.reuse, R21, R20 ;  /* 0x000000151b297223 */ /* 0x040fe20000000014 */
[----:B------:R-:W1:Y:S01]  /*1d00*/  LDS.64 R36, [R56+0x30] ;  /* 0x0000300038247984 */ /* 0x000e620000000a00 */
[----:B-----5:R-:W-:Y:S01]  /*1d10*/  FFMA R22, R26, R22, R19 ;  /* 0x000000161a167223 */ /* 0x020fe20000000013 */
[C---:B------:R-:W-:Y:S01]  /*1d20*/  FFMA R43, R27.reuse, R31, R30 ;  /* 0x0000001f1b2b7223 */ /* 0x040fe2000000001e */
[C---:B------:R-:W-:Y:S01]  /*1d30*/  FFMA R26, R27.reuse, R29, R28 ;  /* 0x0000001d1b1a7223 */ /* 0x040fe2000000001c */
[----:B------:R-:W-:Y:S01]  /*1d40*/  LDS.64 R18, [R44+UR9+-0x1f08] ;  /* 0xffe0f8092c127984 */ /* 0x000fe20008000a00 */
[----:B------:R-:W-:Y:S01]  /*1d50*/  FFMA R23, R27, R23, R22 ;  /* 0x000000171b177223 */ /* 0x000fe20000000016 */
[----:B------:R-:W-:Y:S02]  /*1d60*/  UIADD3 UR9, UPT, UPT, UR9, 0x40, URZ ;  /* 0x0000004009097890 */ /* 0x000fe4000fffe0ff */
[----:B------:R-:W3:Y:S01]  /*1d70*/  LDS.64 R20, [R56+-0x1f08] ;  /* 0xffe0f80038147984 */ /* 0x000ee20000000a00 */
[----:B------:R-:W-:Y:S01]  /*1d80*/  FFMA R38, R34, R38, R41 ;  /* 0x0000002622267223 */ /* 0x000fe20000000029 */
[----:B------:R-:W-:-:S02]  /*1d90*/  UISETP.NE.AND UP0, UPT, UR9, 0x2008, UPT ;  /* 0x000020080900788c */ /* 0x000fc4000bf05270 */
[----:B------:R-:W4:Y:S01]  /*1da0*/  LDS.64 R28, [R56+0x38] ;  /* 0x00003800381c7984 */ /* 0x000f220000000a00 */
[----:B------:R-:W-:-:S03]  /*1db0*/  FFMA R39, R35, R39, R38 ;  /* 0x0000002723277223 */ /* 0x000fc60000000026 */
[----:B------:R-:W5:Y:S04]  /*1dc0*/  LDS.64 R30, [R56+-0x1d78] ;  /* 0xffe28800381e7984 */ /* 0x000f680000000a00 */
[----:B------:R2:W5:Y:S02]  /*1dd0*/  LDS.64 R40, [R56+0x1c8] ;  /* 0x0001c80038287984 */ /* 0x0005640000000a00 */
[----:B--2---:R-:W-:Y:S01]  /*1de0*/  FFMA R26, R34, R32, R26 ;  /* 0x00000020221a7223 */ /* 0x004fe2000000001a */
[----:B------:R-:W-:Y:S01]  /*1df0*/  IADD3 R56, PT, PT, R56, 0x40, RZ ;  /* 0x0000004038387810 */ /* 0x000fe20007ffe0ff */
[----:B0-----:R-:W-:Y:S02]  /*1e00*/  FFMA R24, R34, R24, R23 ;  /* 0x0000001822187223 */ /* 0x001fe40000000017 */
[----:B------:R-:W-:-:S02]  /*1e10*/  FFMA R33, R35, R33, R26 ;  /* 0x0000002123217223 */ /* 0x000fc4000000001a */
[----:B------:R-:W-:Y:S01]  /*1e20*/  FFMA R25, R35, R25, R24 ;  /* 0x0000001923197223 */ /* 0x000fe20000000018 */
[----:B-1----:R-:W-:-:S04]  /*1e30*/  FFMA R36, R34, R36, R43 ;  /* 0x0000002422247223 */ /* 0x002fc8000000002b */
[----:B------:R-:W-:Y:S01]  /*1e40*/  FFMA R37, R35, R37, R36 ;  /* 0x0000002523257223 */ /* 0x000fe20000000024 */
[----:B---3--:R-:W-:-:S03]  /*1e50*/  FFMA R20, R18, R20, R39 ;  /* 0x0000001412147223 */ /* 0x008fc60000000027 */
[C---:B----4-:R-:W-:Y:S01]  /*1e60*/  FFMA R28, R18.reuse, R28, R37 ;  /* 0x0000001c121c7223 */ /* 0x050fe20000000025 */
[C---:B------:R-:W-:Y:S01]  /*1e70*/  FFMA R39, R19.reuse, R21, R20 ;  /* 0x0000001513277223 */ /* 0x040fe20000000014 */
[C---:B-----5:R-:W-:Y:S02]  /*1e80*/  FFMA R30, R18.reuse, R30, R33 ;  /* 0x0000001e121e7223 */ /* 0x060fe40000000021 */
[C---:B------:R-:W-:Y:S01]  /*1e90*/  FFMA R43, R19.reuse, R29, R28 ;  /* 0x0000001d132b7223 */ /* 0x040fe2000000001c */
[----:B------:R-:W-:Y:S01]  /*1ea0*/  FFMA R40, R18, R40, R25 ;  /* 0x0000002812287223 */ /* 0x000fe20000000019 */
[----:B------:R-:W-:-:S03]  /*1eb0*/  FFMA R38, R19, R31, R30 ;  /* 0x0000001f13267223 */ /* 0x000fc6000000001e */
[----:B------:R-:W-:Y:S01]  /*1ec0*/  FFMA R42, R19, R41, R40 ;  /* 0x00000029132a7223 */ /* 0x000fe20000000028 */
[----:B------:R-:W-:Y:S06]  /*1ed0*/  BRA.U UP0, `(.L_x_0) ;  /* 0xfffffff900507547 */ /* 0x000fec000b83ffff */
[----:B------:R-:W-:Y:S01]  /*1ee0*/  UIADD3 UR6, UPT, UPT, UR6, 0x3e80, URZ ;  /* 0x00003e8006067890 */ /* 0x000fe2000fffe0ff */
[----:B------:R-:W-:Y:S01]  /*1ef0*/  HFMA2 R19, -RZ, RZ, 0, 2.384185791015625e-05 ;  /* 0x00000190ff137431 */ /* 0x000fe200000001ff */
[----:B------:R-:W-:Y:S01]  /*1f00*/  LDS.64 R22, [R54+0x2260] ;  /* 0x0022600036167984 */ /* 0x000fe20000000a00 */
[----:B------:R-:W-:Y:S01]  /*1f10*/  MOV R40, 0x2 ;  /* 0x0000000200287802 */ /* 0x000fe20000000f00 */
[----:B------:R-:W-:Y:S02]  /*1f20*/  ULEA UR6, UR8, UR6, 0x18 ;  /* 0x0000000608067291 */ /* 0x000fe4000f8ec0ff */
[----:B------:R-:W-:Y:S04]  /*1f30*/  LDS.64 R24, [R54+0x4b0] ;  /* 0x0004b00036187984 */ /* 0x000fe80000000a00 */
[----:B------:R-:W-:Y:S01]  /*1f40*/  LDS.64 R26, [R54+0x23f0] ;  /* 0x0023f000361a7984 */ /* 0x000fe20000000a00 */
[----:B------:R-:W-:-:S03]  /*1f50*/  IMAD R44, R50, R19, UR6 ;  /* 0x00000006322c7e24 */ /* 0x000fc6000f8e0213 */
[----:B------:R-:W-:Y:S04]  /*1f60*/  LDS.64 R18, [R54+0x320] ;  /* 0x0003200036127984 */ /* 0x000fe80000000a00 */
[----:B------:R-:W0:Y:S02]  /*1f70*/  LDS.64 R20, [R44] ;  /* 0x000000002c147984 */ /* 0x000e240000000a00 */
[C---:B0-----:R-:W-:Y:S01]  /*1f80*/  FFMA R18, R20.reuse, R18, R55 ;  /* 0x0000001214127223 */ /* 0x041fe20000000037 */
[C---:B------:R-:W-:Y:S01]  /*1f90*/  FFMA R22, R20.reuse, R22, R57 ;  /* 0x0000001614167223 */ /* 0x040fe20000000039 */
[C---:B------:R-:W-:Y:S01]  /*1fa0*/  FFMA R24, R20.reuse, R24, R59 ;  /* 0x0000001814187223 */ /* 0x040fe2000000003b */
[----:B------:R-:W-:Y:S01]  /*1fb0*/  FFMA R26, R20, R26, R61 ;  /* 0x0000001a141a7223 */ /* 0x000fe2000000003d */
[C---:B------:R-:W-:Y:S01]  /*1fc0*/  FFMA R59, R21.reuse, R19, R18 ;  /* 0x00000013153b7223 */ /* 0x040fe20000000012 */
[C---:B------:R-:W-:Y:S01]  /*1fd0*/  FFMA R55, R21.reuse, R23, R22 ;  /* 0x0000001715377223 */ /* 0x040fe20000000016 */
[C---:B------:R-:W-:Y:S01]  /*1fe0*/  FFMA R57, R21.reuse, R25, R24 ;  /* 0x0000001915397223 */ /* 0x040fe20000000018 */
[----:B------:R-:W-:-:S07]  /*1ff0*/  FFMA R41, R21, R27, R26 ;  /* 0x0000001b15297223 */ /* 0x000fce000000001a */
.L_x_1:
[--C-:B------:R-:W-:Y:S02]  /*2000*/  IMAD R58, R50, 0x64, R40.reuse ;  /* 0x00000064323a7824 */ /* 0x100fe400078e0228 */
[----:B------:R-:W-:Y:S01]  /*2010*/  IMAD R56, R53, 0x190, R40 ;  /* 0x0000019035387824 */ /* 0x000fe200078e0228 */
[----:B------:R-:W-:Y:S02]  /*2020*/  IADD3 R40, PT, PT, R40, 0xc, RZ ;  /* 0x0000000c28287810 */ /* 0x000fe40007ffe0ff */
[----:B------:R-:W-:Y:S02]  /*2030*/  LEA R58, R58, UR6, 0x2 ;  /* 0x000000063a3a7c11 */ /* 0x000fe4000f8e10ff */
[----:B------:R-:W-:Y:S02]  /*2040*/  LEA R56, R56, UR12, 0x2 ;  /* 0x0000000c38387c11 */ /* 0x000fe4000f8e10ff */
[----:B------:R-:W-:Y:S01]  /*2050*/  ISETP.NE.AND P0, PT, R40, 0x32, PT ;  /* 0x000000322800780c */ /* 0x000fe20003f05270 */
[----:B------:R-:W-:Y:S04]  /*2060*/  LDS.64 R34, [R58] ;  /* 0x000000003a227984 */ /* 0x000fe80000000a00 */
[----:B------:R-:W0:Y:S04]  /*2070*/  LDS.64 R22, [R56+0x320] ;  /* 0x0003200038167984 */ /* 0x000e280000000a00 */
[----:B------:R-:W1:Y:S04]  /*2080*/  LDS.64 R24, [R56+0x2260] ;  /* 0x0022600038187984 */ /* 0x000e680000000a00 */
[----:B------:R-:W2:Y:S04]  /*2090*/  LDS.64 R36, [R56+0x4b0] ;  /* 0x0004b00038247984 */ /* 0x000ea80000000a00 */
[----:B------:R-:W3:Y:S04]  /*20a0*/  LDS.64 R26, [R56+0x23f0] ;  /* 0x0023f000381a7984 */ /* 0x000ee80000000a00 */
[----:B------:R-:W-:Y:S04]  /*20b0*/  LDS.64 R18, [R58+0x8] ;  /* 0x000008003a127984 */ /* 0x000fe80000000a00 */
[----:B------:R-:W4:Y:S04]  /*20c0*/  LDS.64 R32, [R56+0x4b8] ;  /* 0x0004b80038207984 */ /* 0x000f280000000a00 */
[----:B------:R-:W5:Y:S04]  /*20d0*/  LDS.64 R28, [R56+0x328] ;  /* 0x00032800381c7984 */ /* 0x000f680000000a00 */
[----:B------:R-:W5:Y:S04]  /*20e0*/  LDS.64 R30, [R56+0x2268] ;  /* 0x00226800381e7984 */ /* 0x000f680000000a00 */
[----:B------:R-:W5:Y:S01]  /*20f0*/  LDS.64 R20, [R56+0x23f8] ;  /* 0x0023f80038147984 */ /* 0x000f620000000a00 */
[C---:B0-----:R-:W-:Y:S01]  /*2100*/  FFMA R22, R34.reuse, R22, R59 ;  /* 0x0000001622167223 */ /* 0x041fe2000000003b */
[----:B-1----:R-:W-:-:S03]  /*2110*/  FFMA R24, R34, R24, R55 ;  /* 0x0000001822187223 */ /* 0x002fc60000000037 */
[C---:B------:R-:W-:Y:S02]  /*2120*/  FFMA R55, R35.reuse, R23, R22 ;  /* 0x0000001723377223 */ /* 0x040fe40000000016 */
[----:B------:R-:W-:Y:S01]  /*2130*/  LDS.64 R22, [R56+0x330] ;  /* 0x0003300038167984 */ /* 0x000fe20000000a00 */
[C---:B------:R-:W-:Y:S01]  /*2140*/  FFMA R59, R35.reuse, R25, R24 ;  /* 0x00000019233b7223 */ /* 0x040fe20000000018 */
[C---:B--2---:R-:W-:Y:S02]  /*2150*/  FFMA R36, R34.reuse, R36, R57 ;  /* 0x0000002422247223 */ /* 0x044fe40000000039 */
[----:B------:R-:W0:Y:S01]  /*2160*/  LDS.64 R24, [R58+0x10] ;  /* 0x000010003a187984 */ /* 0x000e220000000a00 */
[----:B---3--:R-:W-:Y:S01]  /*2170*/  FFMA R26, R34, R26, R41 ;  /* 0x0000001a221a7223 */ /* 0x008fe20000000029 */
[----:B------:R-:W-:-:S03]  /*2180*/  FFMA R37, R35, R37, R36 ;  /* 0x0000002523257223 */ /* 0x000fc60000000024 */
[----:B------:R-:W-:Y:S02]  /*2190*/  FFMA R27, R35, R27, R26 ;  /* 0x0000001b231b7223 */ /* 0x000fe4000000001a */
[----:B------:R-:W1:Y:S01]  /*21a0*/  LDS.64 R34, [R56+0x2270] ;  /* 0x0022700038227984 */ /* 0x000e620000000a00 */
[C---:B----4-:R-:W-:Y:S01]  /*21b0*/  FFMA R32, R18.reuse, R32, R37 ;  /* 0x0000002012207223 */ /* 0x050fe20000000025 */
[----:B-----5:R-:W-:-:S03]  /*21c0*/  FFMA R28, R18, R28, R55 ;  /* 0x0000001c121c7223 */ /* 0x020fc60000000037 */
[C---:B------:R-:W-:Y:S02]  /*21d0*/  FFMA R55, R19.reuse, R33, R32 ;  /* 0x0000002113377223 */ /* 0x040fe40000000020 */
[----:B------:R-:W2:Y:S01]  /*21e0*/  LDS.64 R32, [R56+0x4c0] ;  /* 0x0004c00038207984 */ /* 0x000ea20000000a00 */
[C---:B------:R-:W-:Y:S01]  /*21f0*/  FFMA R30, R18.reuse, R30, R59 ;  /* 0x0000001e121e7223 */ /* 0x040fe2000000003b */
[C---:B------:R-:W-:Y:S02]  /*2200*/  FFMA R37, R19.reuse, R29, R28 ;  /* 0x0000001d13257223 */ /* 0x040fe4000000001c */
[----:B------:R-:W-:Y:S01]  /*2210*/  LDS.64 R28, [R56+0x338] ;  /* 0x00033800381c7984 */ /* 0x000fe20000000a00 */
[C---:B------:R-:W-:Y:S01]  /*2220*/  FFMA R41, R19.reuse, R31, R30 ;  /* 0x0000001f13297223 */ /* 0x040fe2000000001e */
[----:B------:R-:W-:Y:S02]  /*2230*/  FFMA R20, R18, R20, R27 ;  /* 0x0000001412147223 */ /* 0x000fe4000000001b */
[----:B------:R-:W3:Y:S02]  /*2240*/  LDS.64 R30, [R56+0x2400] ;  /* 0x00240000381e7984 */ /* 0x000ee40000000a00 */
[----:B------:R-:W-:-:S02]  /*2250*/  FFMA R57, R19, R21, R20 ;  /* 0x0000001513397223 */ /* 0x000fc40000000014 */
[----:B------:R-:W4:Y:S04]  /*2260*/  LDS.64 R26, [R58+0x18] ;  /* 0x000018003a1a7984 */ /* 0x000f280000000a00 */
[----:B------:R-:W5:Y:S04]  /*2270*/  LDS.64 R18, [R56+0x2278] ;  /* 0x0022780038127984 */ /* 0x000f680000000a00 */
[----:B------:R-:W5:Y:S01]  /*2280*/  LDS.64 R20, [R56+0x2408] ;  /* 0x0024080038147984 */ /* 0x000f620000000a00 */
[----:B0-----:R-:W-:-:S03]  /*2290*/  FFMA R22, R24, R22, R37 ;  /* 0x0000001618167223 */ /* 0x001fc60000000025 */
[----:B------:R-:W0:Y:S01]  /*22a0*/  LDS.64 R36, [R56+0x4c8] ;  /* 0x0004c80038247984 */ /* 0x000e220000000a00 */
[----:B------:R-:W-:Y:S01]  /*22b0*/  FFMA R23, R25, R23, R22 ;  /* 0x0000001719177223 */ /* 0x000fe20000000016 */
[----:B-1----:R-:W-:-:S04]  /*22c0*/  FFMA R34, R24, R34, R41 ;  /* 0x0000002218227223 */ /* 0x002fc80000000029 */
[----:B------:R-:W-:Y:S01]  /*22d0*/  FFMA R35, R25, R35, R34 ;  /* 0x0000002319237223 */ /* 0x000fe20000000022 */
[----:B--2---:R-:W-:-:S04]  /*22e0*/  FFMA R32, R24, R32, R55 ;  /* 0x0000002018207223 */ /* 0x004fc80000000037 */
[----:B------:R-:W-:Y:S01]  /*22f0*/  FFMA R33, R25, R33, R32 ;  /* 0x0000002119217223 */ /* 0x000fe20000000020 */
[----:B---3--:R-:W-:Y:S01]  /*2300*/  FFMA R30, R24, R30, R57 ;  /* 0x0000001e181e7223 */ /* 0x008fe20000000039 */
[----:B----4-:R-:W-:-:S03]  /*2310*/  FFMA R28, R26, R28, R23 ;  /* 0x0000001c1a1c7223 */ /* 0x010fc60000000017 */
[----:B------:R-:W-:Y:S01]  /*2320*/  FFMA R55, R25, R31, R30 ;  /* 0x0000001f19377223 */ /* 0x000fe2000000001e */
[----:B------:R-:W-:Y:S01]  /*2330*/  LDS.64 R22, [R56+0x340] ;  /* 0x0003400038167984 */ /* 0x000fe20000000a00 */
[C---:B------:R-:W-:Y:S01]  /*2340*/  FFMA R41, R27.reuse, R29, R28 ;  /* 0x0000001d1b297223 */ /* 0x040fe2000000001c */
[C---:B-----5:R-:W-:Y:S02]  /*2350*/  FFMA R18, R26.reuse, R18, R35 ;  /* 0x000000121a127223 */ /* 0x060fe40000000023 */
[----:B------:R-:W1:Y:S01]  /*2360*/  LDS.64 R30, [R58+0x20] ;  /* 0x000020003a1e7984 */ /* 0x000e620000000a00 */
[C---:B------:R-:W-:Y:S01]  /*2370*/  FFMA R20, R26.reuse, R20, R55 ;  /* 0x000000141a147223 */ /* 0x040fe20000000037 */
[C---:B------:R-:W-:Y:S02]  /*2380*/  FFMA R55, R27.reuse, R19, R18 ;  /* 0x000000131b377223 */ /* 0x040fe40000000012 */
[----:B------:R-:W2:Y:S01]  /*2390*/  LDS.64 R24, [R56+0x2280] ;  /* 0x0022800038187984 */ /* 0x000ea20000000a00 */
[----:B------:R-:W-:Y:S01]  /*23a0*/  FFMA R59, R27, R21, R20 ;  /* 0x000000151b3b7223 */ /* 0x000fe20000000014 */
[----:B0-----:R-:W-:-:S02]  /*23b0*/  FFMA R36, R26, R36, R33 ;  /* 0x000000241a247223 */ /* 0x001fc40000000021 */
[----:B------:R-:W0:Y:S02]  /*23c0*/  LDS.64 R28, [R56+0x4d0] ;  /* 0x0004d000381c7984 */ /* 0x000e240000000a00 */
[----:B------:R-:W-:Y:S02]  /*23d0*/  FFMA R57, R27, R37, R36 ;  /* 0x000000251b397223 */ /* 0x000fe40000000024 */
[----:B------:R-:W3:Y:S04]  /*23e0*/  LDS.64 R32, [R56+0x2410] ;  /* 0x0024100038207984 */ /* 0x000ee80000000a00 */
[----:B------:R-:W-:Y:S04]  /*23f0*/  LDS.64 R18, [R58+0x28] ;  /* 0x000028003a127984 */ /* 0x000fe80000000a00 */
[----:B------:R-:W4:Y:S04]  /*2400*/  LDS.64 R20, [R56+0x348] ;  /* 0x0003480038147984 */ /* 0x000f280000000a00 */
[----:B------:R-:W5:Y:S04]  /*2410*/  LDS.64 R26, [R56+0x2288] ;  /* 0x00228800381a7984 */ /* 0x000f680000000a00 */
[----:B------:R-:W5:Y:S04]  /*2420*/  LDS.64 R34, [R56+0x4d8] ;  /* 0x0004d80038227984 */ /* 0x000f680000000a00 */
[----:B------:R-:W5:Y:S01]  /*2430*/  LDS.64 R36, [R56+0x2418] ;  /* 0x0024180038247984 */ /* 0x000f620000000a00 */
[C---:B-1----:R-:W-:Y:S01]  /*2440*/  FFMA R22, R30.reuse, R22, R41 ;  /* 0x000000161e167223 */ /* 0x042fe20000000029 */
[----:B--2---:R-:W-:-:S03]  /*2450*/  FFMA R24, R30, R24, R55 ;  /* 0x000000181e187223 */ /* 0x004fc60000000037 */
[C---:B------:R-:W-:Y:S01]  /*2460*/  FFMA R23, R31.reuse, R23, R22 ;  /* 0x000000171f177223 */ /* 0x040fe20000000016 */
[----:B------:R-:W-:Y:S01]  /*2470*/  FFMA R25, R31, R25, R24 ;  /* 0x000000191f197223 */ /* 0x000fe20000000018 */
[C---:B0-----:R-:W-:Y:S01]  /*2480*/  FFMA R28, R30.reuse, R28, R57 ;  /* 0x0000001c1e1c7223 */ /* 0x041fe20000000039 */
[----:B---3--:R-:W-:-:S03]  /*2490*/  FFMA R32, R30, R32, R59 ;  /* 0x000000201e207223 */ /* 0x008fc6000000003b */
[C---:B------:R-:W-:Y:S01]  /*24a0*/  FFMA R29, R31.reuse, R29, R28 ;  /* 0x0000001d1f1d7223 */ /* 0x040fe2000000001c */
[----:B------:R-:W-:Y:S01]  /*24b0*/  FFMA R33, R31, R33, R32 ;  /* 0x000000211f217223 */ /* 0x000fe20000000020 */
[C---:B----4-:R-:W-:Y:S01]  /*24c0*/  FFMA R20, R18.reuse, R20, R23 ;  /* 0x0000001412147223 */ /* 0x050fe20000000017 */
[----:B-----5:R-:W-:-:S03]  /*24d0*/  FFMA R26, R18, R26, R25 ;  /* 0x0000001a121a7223 */ /* 0x020fc60000000019 */
[C---:B------:R-:W-:Y:S01]  /*24e0*/  FFMA R59, R19.reuse, R21, R20 ;  /* 0x00000015133b7223 */ /* 0x040fe20000000014 */
[C---:B------:R-:W-:Y:S01]  /*24f0*/  FFMA R34, R18.reuse, R34, R29 ;  /* 0x0000002212227223 */ /* 0x040fe2000000001d */
[C---:B------:R-:W-:Y:S01]  /*2500*/  FFMA R55, R19.reuse, R27, R26 ;  /* 0x0000001b13377223 */ /* 0x040fe2000000001a */
[----:B------:R-:W-:Y:S02]  /*2510*/  FFMA R36, R18, R36, R33 ;  /* 0x0000002412247223 */ /* 0x000fe40000000021 */
[C---:B------:R-:W-:Y:S02]  /*2520*/  FFMA R57, R19.reuse, R35, R34 ;  /* 0x0000002313397223 */ /* 0x040fe40000000022 */
[----:B------:R-:W-:Y:S01]  /*2530*/  FFMA R41, R19, R37, R36 ;  /* 0x0000002513297223 */ /* 0x000fe20000000024 */
[----:B------:R-:W-:Y:S06]  /*2540*/  @P0 BRA `(.L_x_1) ;  /* 0xfffffff800ac0947 */ /* 0x000fec000383ffff */
[----:B------:R-:W-:Y:S04]  /*2550*/  LDS.64 R18, [R44+0xc8] ;  /* 0x0000c8002c127984 */ /* 0x000fe80000000a00 */
[----:B------:R-:W0:Y:S04]  /*2560*/  LDS.64 R20, [R54+0xc8] ;  /* 0x0000c80036147984 */ /* 0x000e280000000a00 */
[----:B------:R-:W1:Y:S04]  /*2570*/  LDS.64 R22, [R54+0x2008] ;  /* 0x0020080036167984 */ /* 0x000e680000000a00 */
[----:B------:R-:W2:Y:S04]  /*2580*/  LDS.64 R24, [R54+0x258] ;  /* 0x0002580036187984 */ /* 0x000ea80000000a00 */
[----:B------:R-:W3:Y:S01]  /*2590*/  LDS.64 R26, [R54+0x2198] ;  /* 0x00219800361a7984 */ /* 0x000ee20000000a00 */
[C---:B0-----:R-:W-:Y:S01]  /*25a0*/  FFMA R20, R18.reuse, R20, R39 ;  /* 0x0000001412147223 */ /* 0x041fe20000000027 */
[----:B-1----:R-:W-:-:S03]  /*25b0*/  FFMA R22, R18, R22, R43 ;  /* 0x0000001612167223 */ /* 0x002fc6000000002b */
[C---:B------:R-:W-:Y:S01]  /*25c0*/  FFMA R58, R19.reuse, R21, R20 ;  /* 0x00000015133a7223 */ /* 0x040fe20000000014 */
[C---:B--2---:R-:W-:Y:S01]  /*25d0*/  FFMA R24, R18.reuse, R24, R38 ;  /* 0x0000001812187223 */ /* 0x044fe20000000026 */
[----:B------:R-:W-:Y:S02]  /*25e0*/  HFMA2 R38, -RZ, RZ, 0, 1.1920928955078125e-07 ;  /* 0x00000002ff267431 */ /* 0x000fe400000001ff */
[----:B---3--:R-:W-:Y:S01]  /*25f0*/  FFMA R26, R18, R26, R42 ;  /* 0x0000001a121a7223 */ /* 0x008fe2000000002a */
[C---:B------:R-:W-:Y:S01]  /*2600*/  FFMA R42, R19.reuse, R23, R22 ;  /* 0x00000017132a7223 */ /* 0x040fe20000000016 */
[C---:B------:R-:W-:Y:S02]  /*2610*/  FFMA R43, R19.reuse, R25, R24 ;  /* 0x00000019132b7223 */ /* 0x040fe40000000018 */
[----:B------:R-:W-:-:S07]  /*2620*/  FFMA R56, R19, R27, R26 ;  /* 0x0000001b13387223 */ /* 0x000fce000000001a */
.L_x_2:
[--C-:B------:R-:W-:Y:S02]  /*2630*/  IMAD R40, R50, 0x64, R38.reuse ;  /* 0x0000006432287824 */ /* 0x100fe400078e0226 */
[----:B------:R-:W-:Y:S01]  /*2640*/  IMAD R39, R53, 0x190, R38 ;  /* 0x0000019035277824 */ /* 0x000fe200078e0226 */
[----:B------:R-:W-:Y:S02]  /*2650*/  IADD3 R38, PT, PT, R38, 0xc, RZ ;  /* 0x0000000c26267810 */ /* 0x000fe40007ffe0ff */
[----:B------:R-:W-:Y:S02]  /*2660*/  LEA R40, R40, UR6, 0x2 ;  /* 0x0000000628287c11 */ /* 0x000fe4000f8e10ff */
[----:B------:R-:W-:Y:S02]  /*2670*/  LEA R39, R39, UR12, 0x2 ;  /* 0x0000000c27277c11 */ /* 0x000fe4000f8e10ff */
[----:B------:R-:W-:Y:S01]  /*2680*/  ISETP.NE.AND P0, PT, R38, 0x32, PT ;  /* 0x000000322600780c */ /* 0x000fe20003f05270 */
[----:B------:R-:W-:Y:S04]  /*2690*/  LDS.64 R34, [R40+0xc8] ;  /* 0x0000c80028227984 */ /* 0x000fe80000000a00 */
        /* <DEDUP_REMOVED lines=78> */
[----:B------:R-:W-:Y:S01]  /*2b80*/  LDS.64 R18, [R44+0xc8] ;  /* 0x0000c8002c127984 */ /* 0x000fe20000000a00 */
[----:B------:R-:W-:-:S03]  /*2b90*/  MOV R60, 0x2 ;  /* 0x00000002003c7802 */ /* 0x000fc60000000f00 */
        /* <DEDUP_REMOVED lines=8> */
[C---:B------:R-:W-:Y:S01]  /*2c20*/  FFMA R57, R19.reuse, R23, R22 ;  /* 0x0000001713397223 */ /* 0x040fe20000000016 */
[----:B---3--:R-:W-:Y:S02]  /*2c30*/  FFMA R26, R18, R26, R41 ;  /* 0x0000001a121a7223 */ /* 0x008fe40000000029 */
[C---:B------:R-:W-:Y:S02]  /*2c40*/  FFMA R59, R19.reuse, R25, R24 ;  /* 0x00000019133b7223 */ /* 0x040fe40000000018 */
[----:B------:R-:W-:-:S07]  /*2c50*/  FFMA R61, R19, R27, R26 ;  /* 0x0000001b133d7223 */ /* 0x000fce000000001a */
.L_x_3:
        /* <DEDUP_REMOVED lines=16> */
[----:B0-----:R-:W-:-:S04]  /*2d60*/  FFMA R24, R22, R24, R55 ;  /* 0x0000001816187223 */ /* 0x001fc80000000037 */
[----:B------:R-:W-:Y:S01]  /*2d70*/  FFMA R25, R23, R25, R24 ;  /* 0x0000001917197223 */ /* 0x000fe20000000018 */
[C---:B-1----:R-:W-:Y:S01]  /*2d80*/  FFMA R26, R22.reuse, R26, R57 ;  /* 0x0000001a161a7223 */ /* 0x042fe20000000039 */
[----:B--2---:R-:W-:-:S03]  /*2d90*/  FFMA R28, R22, R28, R59 ;  /* 0x0000001c161c7223 */ /* 0x004fc6000000003b */
[C---:B------:R-:W-:Y:S01]  /*2da0*/  FFMA R27, R23.reuse, R27, R26 ;  /* 0x0000001b171b7223 */ /* 0x040fe2000000001a */
[----:B---3--:R-:W-:Y:S01]  /*2db0*/  FFMA R34, R22, R34, R61 ;  /* 0x0000002216227223 */ /* 0x008fe2000000003d */
[----:B------:R-:W-:-:S03]  /*2dc0*/  FFMA R29, R23, R29, R28 ;  /* 0x0000001d171d7223 */ /* 0x000fc6000000001c */
[----:B------:R-:W-:Y:S02]  /*2dd0*/  FFMA R35, R23, R35, R34 ;  /* 0x0000002317237223 */ /* 0x000fe40000000022 */
[----:B------:R-:W-:Y:S01]  /*2de0*/  LDS.64 R22, [R38+0xd8] ;  /* 0x0000d80026167984 */ /* 0x000fe20000000a00 */
[----:B----4-:R-:W-:-:S03]  /*2df0*/  FFMA R36, R18, R36, R25 ;  /* 0x0000002412247223 */ /* 0x010fc60000000019 */
[----:B------:R-:W0:Y:S01]  /*2e00*/  LDS.64 R24, [R54+0x3f8] ;  /* 0x0003f80036187984 */ /* 0x000e220000000a00 */
[C---:B-----5:R-:W-:Y:S01]  /*2e10*/  FFMA R30, R18.reuse, R30, R29 ;  /* 0x0000001e121e7223 */ /* 0x060fe2000000001d */
[C---:B------:R-:W-:Y:S02]  /*2e20*/  FFMA R39, R19.reuse, R37, R36 ;  /* 0x0000002513277223 */ /* 0x040fe40000000024 */
[----:B------:R-:W1:Y:S01]  /*2e30*/  LDS.64 R28, [R54+0x588] ;  /* 0x00058800361c7984 */ /* 0x000e620000000a00 */
[C---:B------:R-:W-:Y:S01]  /*2e40*/  FFMA R20, R18.reuse, R20, R27 ;  /* 0x0000001412147223 */ /* 0x040fe2000000001b */
[C---:B------:R-:W-:Y:S02]  /*2e50*/  FFMA R55, R19.reuse, R31, R30 ;  /* 0x0000001f13377223 */ /* 0x040fe4000000001e */
[----:B------:R-:W2:Y:S01]  /*2e60*/  LDS.64 R26, [R54+0x2338] ;  /* 0x00233800361a7984 */ /* 0x000ea20000000a00 */
[----:B------:R-:W-:Y:S01]  /*2e70*/  FFMA R32, R18, R32, R35 ;  /* 0x0000002012207223 */ /* 0x000fe20000000023 */
[----:B------:R-:W-:-:S02]  /*2e80*/  FFMA R41, R19, R21, R20 ;  /* 0x0000001513297223 */ /* 0x000fc40000000014 */
[----:B------:R-:W-:Y:S01]  /*2e90*/  LDS.64 R30, [R54+0x400] ;  /* 0x00040000361e7984 */ /* 0x000fe20000000a00 */
[----:B------:R-:W-:-:S03]  /*2ea0*/  FFMA R57, R19, R33, R32 ;  /* 0x0000002113397223 */ /* 0x000fc60000000020 */
[----:B------:R-:W3:Y:S04]  /*2eb0*/  LDS.64 R18, [R38+0xe0] ;  /* 0x0000e00026127984 */ /* 0x000ee80000000a00 */
[----:B------:R-:W4:Y:S04]  /*2ec0*/  LDS.64 R36, [R54+0x24c8] ;  /* 0x0024c80036247984 */ /* 0x000f280000000a00 */
[----:B------:R-:W5:Y:S04]  /*2ed0*/  LDS.64 R32, [R54+0x2340] ;  /* 0x0023400036207984 */ /* 0x000f680000000a00 */
[----:B------:R-:W5:Y:S04]  /*2ee0*/  LDS.64 R34, [R54+0x590] ;  /* 0x0005900036227984 */ /* 0x000f680000000a00 */
[----:B------:R-:W5:Y:S01]  /*2ef0*/  LDS.64 R20, [R54+0x24d0] ;  /* 0x0024d00036147984 */ /* 0x000f620000000a00 */
[C---:B0-----:R-:W-:Y:S01]  /*2f00*/  FFMA R24, R22.reuse, R24, R39 ;  /* 0x0000001816187223 */ /* 0x041fe20000000027 */
[----:B-1----:R-:W-:-:S03]  /*2f10*/  FFMA R28, R22, R28, R55 ;  /* 0x0000001c161c7223 */ /* 0x002fc60000000037 */
[C---:B------:R-:W-:Y:S01]  /*2f20*/  FFMA R25, R23.reuse, R25, R24 ;  /* 0x0000001917197223 */ /* 0x040fe20000000018 */
[----:B--2---:R-:W-:Y:S01]  /*2f30*/  FFMA R26, R22, R26, R41 ;  /* 0x0000001a161a7223 */ /* 0x004fe20000000029 */
[C---:B------:R-:W-:Y:S01]  /*2f40*/  FFMA R29, R23.reuse, R29, R28 ;  /* 0x0000001d171d7223 */ /* 0x040fe2000000001c */
[----:B------:R-:W-:Y:S02]  /*2f50*/  LDS.64 R40, [R54+0x24e0] ;  /* 0x0024e00036287984 */ /* 0x000fe40000000a00 */
[----:B------:R-:W-:Y:S01]  /*2f60*/  FFMA R27, R23, R27, R26 ;  /* 0x0000001b171b7223 */ /* 0x000fe2000000001a */
[----:B---3--:R-:W-:Y:S02]  /*2f70*/  FFMA R30, R18, R30, R25 ;  /* 0x0000001e121e7223 */ /* 0x008fe40000000019 */
[----:B------:R-:W-:Y:S01]  /*2f80*/  LDS.64 R24, [R54+0x408] ;  /* 0x0004080036187984 */ /* 0x000fe20000000a00 */
[----:B----4-:R-:W-:Y:S01]  /*2f90*/  FFMA R36, R22, R36, R57 ;  /* 0x0000002416247223 */ /* 0x010fe20000000039 */
[----:B------:R-:W-:-:S02]  /*2fa0*/  FFMA R55, R19, R31, R30 ;  /* 0x0000001f13377223 */ /* 0x000fc4000000001e */
[----:B------:R-:W-:Y:S01]  /*2fb0*/  LDS.64 R30, [R54+0x24d8] ;  /* 0x0024d800361e7984 */ /* 0x000fe20000000a00 */
[----:B------:R-:W-:Y:S01]  /*2fc0*/  FFMA R37, R23, R37, R36 ;  /* 0x0000002517257223 */ /* 0x000fe20000000024 */
[C---:B-----5:R-:W-:Y:S02]  /*2fd0*/  FFMA R32, R18.reuse, R32, R27 ;  /* 0x0000002012207223 */ /* 0x060fe4000000001b */
[----:B------:R-:W0:Y:S01]  /*2fe0*/  LDS.64 R22, [R38+0xe8] ;  /* 0x0000e80026167984 */ /* 0x000e220000000a00 */
[C---:B------:R-:W-:Y:S01]  /*2ff0*/  FFMA R34, R18.reuse, R34, R29 ;  /* 0x0000002212227223 */ /* 0x040fe2000000001d */
[C---:B------:R-:W-:Y:S02]  /*3000*/  FFMA R57, R19.reuse, R33, R32 ;  /* 0x0000002113397223 */ /* 0x040fe40000000020 */
[----:B------:R-:W1:Y:S01]  /*3010*/  LDS.64 R26, [R54+0x2348] ;  /* 0x00234800361a7984 */ /* 0x000e620000000a00 */
[----:B------:R-:W-:Y:S01]  /*3020*/  FFMA R59, R19, R35, R34 ;  /* 0x00000023133b7223 */ /* 0x000fe20000000022 */
[----:B------:R-:W-:-:S02]  /*3030*/  FFMA R20, R18, R20, R37 ;  /* 0x0000001412147223 */ /* 0x000fc40000000025 */
[----:B------:R-:W2:Y:S02]  /*3040*/  LDS.64 R28, [R54+0x598] ;  /* 0x00059800361c7984 */ /* 0x000ea40000000a00 */
[----:B------:R-:W-:Y:S02]  /*3050*/  FFMA R21, R19, R21, R20 ;  /* 0x0000001513157223 */ /* 0x000fe40000000014 */
[----:B------:R-:W3:Y:S04]  /*3060*/  LDS.64 R32, [R38+0xf0] ;  /* 0x0000f00026207984 */ /* 0x000ee80000000a00 */
[----:B------:R-:W4:Y:S04]  /*3070*/  LDS.64 R34, [R54+0x410] ;  /* 0x0004100036227984 */ /* 0x000f280000000a00 */
[----:B------:R-:W5:Y:S04]  /*3080*/  LDS.64 R36, [R54+0x2350] ;  /* 0x0023500036247984 */ /* 0x000f680000000a00 */
[----:B------:R-:W5:Y:S01]  /*3090*/  LDS.64 R38, [R54+0x5a0] ;  /* 0x0005a00036267984 */ /* 0x000f620000000a00 */
[C---:B0-----:R-:W-:Y:S01]  /*30a0*/  FFMA R24, R22.reuse, R24, R55 ;  /* 0x0000001816187223 */ /* 0x041fe20000000037 */
[C---:B------:R-:W-:Y:S01]  /*30b0*/  FFMA R30, R22.reuse, R30, R21 ;  /* 0x0000001e161e7223 */ /* 0x040fe20000000015 */
[----:B-1----:R-:W-:-:S02]  /*30c0*/  FFMA R26, R22, R26, R57 ;  /* 0x0000001a161a7223 */ /* 0x002fc40000000039 */
[C---:B------:R-:W-:Y:S01]  /*30d0*/  FFMA R25, R23.reuse, R25, R24 ;  /* 0x0000001917197223 */ /* 0x040fe20000000018 */
[C---:B------:R-:W-:Y:S01]  /*30e0*/  FFMA R31, R23.reuse, R31, R30 ;  /* 0x0000001f171f7223 */ /* 0x040fe2000000001e */
[----:B--2---:R-:W-:Y:S01]  /*30f0*/  FFMA R28, R22, R28, R59 ;  /* 0x0000001c161c7223 */ /* 0x004fe2000000003b */
[----:B------:R-:W-:-:S03]  /*3100*/  FFMA R27, R23, R27, R26 ;  /* 0x0000001b171b7223 */ /* 0x000fc6000000001a */
[----:B------:R-:W-:Y:S01]  /*3110*/  FFMA R29, R23, R29, R28 ;  /* 0x0000001d171d7223 */ /* 0x000fe2000000001c */
[C---:B---3--:R-:W-:Y:S01]  /*3120*/  FFMA R40, R32.reuse, R40, R31 ;  /* 0x0000002820287223 */ /* 0x048fe2000000001f */
[----:B----4-:R-:W-:-:S03]  /*3130*/  FFMA R34, R32, R34, R25 ;  /* 0x0000002220227223 */ /* 0x010fc60000000019 */
[C---:B------:R-:W-:Y:S01]  /*3140*/  FFMA R61, R33.reuse, R41, R40 ;  /* 0x00000029213d7223 */ /* 0x040fe20000000028 */
[C---:B-----5:R-:W-:Y:S01]  /*3150*/  FFMA R36, R32.reuse, R36, R27 ;  /* 0x0000002420247223 */ /* 0x060fe2000000001b */
[C---:B------:R-:W-:Y:S01]  /*3160*/  FFMA R55, R33.reuse, R35, R34 ;  /* 0x0000002321377223 */ /* 0x040fe20000000022 */
[----:B------:R-:W-:Y:S02]  /*3170*/  FFMA R38, R32, R38, R29 ;  /* 0x0000002620267223 */ /* 0x000fe4000000001d */
[C---:B------:R-:W-:Y:S02]  /*3180*/  FFMA R57, R33.reuse, R37, R36 ;  /* 0x0000002521397223 */ /* 0x040fe40000000024 */
[----:B------:R-:W-:Y:S01]  /*3190*/  FFMA R59, R33, R39, R38 ;  /* 0x00000027213b7223 */ /* 0x000fe20000000026 */
[----:B------:R-:W-:Y:S06]  /*31a0*/  @P0 BRA `(.L_x_3) ;  /* 0xfffffff800ac0947 */ /* 0x000fec000383ffff */
[----:B------:R-:W-:Y:S05]  /*31b0*/  BRA.U UP1, `(.L_x_4) ;  /* 0xffffffdd01a07547 */ /* 0x000fea000b83ffff */
[----:B------:R-:W-:Y:S01]  /*31c0*/  UIMAD.WIDE.U32 UR4, UR7, 0x66666667, URZ ;  /* 0x66666667070478a5 */ /* 0x000fe2000f8e00ff */
[----:B------:R-:W0:Y:S03]  /*31d0*/  LDC.64 R2, c[0x0][0x390] ;  /* 0x0000e400ff027b82 */ /* 0x000e260000000a00 */
[----:B------:R-:W-:-:S04]  /*31e0*/  USHF.R.U32.HI UR5, URZ, 0x3, UR5 ;  /* 0x00000003ff057899 */ /* 0x000fc80008011605 */
[----:B------:R-:W-:Y:S01]  /*31f0*/  UIMAD UR7, UR5, 0x30c, UR7 ;  /* 0x0000030c050778a4 */ /* 0x000fe2000f8e0207 */
[----:B------:R-:W1:Y:S05]  /*3200*/  LDC.64 R4, c[0x0][0x398] ;  /* 0x0000e600ff047b82 */ /* 0x000e6a0000000a00 */
[----:B------:R-:W-:-:S05]  /*3210*/  MOV R0, UR7 ;  /* 0x0000000700007c02 */ /* 0x000fca0008000f00 */
[----:B------:R-:W-:-:S04]  /*3220*/  IMAD R0, R0, 0x32, R51 ;  /* 0x0000003200007824 */ /* 0x000fc800078e0233 */
[----:B------:R-:W-:-:S04]  /*3230*/  IMAD R53, R53, 0xfa0, R0 ;  /* 0x00000fa035357824 */ /* 0x000fc800078e0200 */
[----:B0-----:R-:W-:-:S05]  /*3240*/  IMAD.WIDE.U32 R2, R53, 0x4, R2 ;  /* 0x0000000435027825 */ /* 0x001fca00078e0002 */
[----:B------:R-:W2:Y:S04]  /*3250*/  LDG.E.CONSTANT R7, desc[UR10][R2.64] ;  /* 0x0000000a02077981 */ /* 0x000ea8000c1e9900 */
[----:B------:R-:W3:Y:S04]  /*3260*/  LDG.E.CONSTANT R9, desc[UR10][R2.64+0x13880] ;  /* 0x0138800a02097981 */ /* 0x000ee8000c1e9900 */
[----:B------:R-:W4:Y:S04]  /*3270*/  LDG.E.CONSTANT R0, desc[UR10][R2.64+0xfa0] ;  /* 0x000fa00a02007981 */ /* 0x000f28000c1e9900 */
[----:B------:R-:W5:Y:S04]  /*3280*/  LDG.E.CONSTANT R11, desc[UR10][R2.64+0x14820] ;  /* 0x0148200a020b7981 */ /* 0x000f68000c1e9900 */
[----:B------:R-:W5:Y:S04]  /*3290*/  LDG.E.CONSTANT R6, desc[UR10][R2.64+0x1f40] ;  /* 0x001f400a02067981 */ /* 0x000f68000c1e9900 */
[----:B------:R-:W5:Y:S04]  /*32a0*/  LDG.E.CONSTANT R8, desc[UR10][R2.64+0x157c0] ;  /* 0x0157c00a02087981 */ /* 0x000f68000c1e9900 */
[----:B------:R-:W5:Y:S04]  /*32b0*/  LDG.E.CONSTANT R10, desc[UR10][R2.64+0x2ee0] ;  /* 0x002ee00a020a7981 */ /* 0x000f68000c1e9900 */
[----:B------:R-:W5:Y:S01]  /*32c0*/  LDG.E.CONSTANT R12, desc[UR10][R2.64+0x16760] ;  /* 0x0167600a020c7981 */ /* 0x000f62000c1e9900 */
[----:B-1----:R-:W-:-:S04]  /*32d0*/  IMAD.WIDE.U32 R4, R53, 0x4, R4 ;  /* 0x0000000435047825 */ /* 0x002fc800078e0004 */
[----:B--2---:R-:W-:Y:S01]  /*32e0*/  FADD R7, R58, R7 ;  /* 0x000000073a077221 */ /* 0x004fe20000000000 */
[----:B---3--:R-:W-:-:S04]  /*32f0*/  FADD R9, R42, R9 ;  /* 0x000000092a097221 */ /* 0x008fc80000000000 */
[----:B------:R-:W-:Y:S01]  /*3300*/  STG.E desc[UR10][R4.64], R7 ;  /* 0x0000000704007986 */ /* 0x000fe2000c10190a */
[----:B----4-:R-:W-:-:S03]  /*3310*/  FADD R43, R43, R0 ;  /* 0x000000002b2b7221 */ /* 0x010fc60000000000 */
[----:B------:R-:W-:Y:S01]  /*3320*/  STG.E desc[UR10][R4.64+0x13880], R9 ;  /* 0x0138800904007986 */ /* 0x000fe2000c10190a */
[----:B-----5:R-:W-:-:S03]  /*3330*/  FADD R11, R56, R11 ;  /* 0x0000000b380b7221 */ /* 0x020fc60000000000 */
[----:B------:R-:W-:Y:S01]  /*3340*/  STG.E desc[UR10][R4.64+0xfa0], R43 ;  /* 0x000fa02b04007986 */ /* 0x000fe2000c10190a */
[----:B------:R-:W-:-:S03]  /*3350*/  FADD R55, R55, R6 ;  /* 0x0000000637377221 */ /* 0x000fc60000000000 */
[----:B------:R-:W-:Y:S01]  /*3360*/  STG.E desc[UR10][R4.64+0x14820], R11 ;  /* 0x0148200b04007986 */ /* 0x000fe2000c10190a */
[----:B------:R-:W-:-:S03]  /*3370*/  FADD R57, R57, R8 ;  /* 0x0000000839397221 */ /* 0x000fc60000000000 */
[----:B------:R-:W-:Y:S01]  /*3380*/  STG.E desc[UR10][R4.64+0x1f40], R55 ;  /* 0x001f403704007986 */ /* 0x000fe2000c10190a */
[----:B------:R-:W-:-:S03]  /*3390*/  FADD R59, R59, R10 ;  /* 0x0000000a3b3b7221 */ /* 0x000fc60000000000 */
[----:B------:R-:W-:Y:S01]  /*33a0*/  STG.E desc[UR10][R4.64+0x157c0], R57 ;  /* 0x0157c03904007986 */ /* 0x000fe2000c10190a */
[----:B------:R-:W-:-:S03]  /*33b0*/  FADD R61, R61, R12 ;  /* 0x0000000c3d3d7221 */ /* 0x000fc60000000000 */
[----:B------:R-:W-:Y:S04]  /*33c0*/  STG.E desc[UR10][R4.64+0x2ee0], R59 ;  /* 0x002ee03b04007986 */ /* 0x000fe8000c10190a */
[----:B------:R-:W-:Y:S01]  /*33d0*/  STG.E desc[UR10][R4.64+0x16760], R61 ;  /* 0x0167603d04007986 */ /* 0x000fe2000c10190a */
[----:B------:R-:W-:Y:S05]  /*33e0*/  EXIT ;  /* 0x000000000000794d */ /* 0x000fea0003800000 */
.L_x_5:
[----:B------:R-:W-:-:S00]  /*33f0*/  BRA `(.L_x_5) ;  /* 0xfffffffc00fc7947 */ /* 0x000fc0000383ffff */
[----:B------:R-:W-:-:S00]  /*3400*/  NOP ;  /* 0x0000000000007918 */ /* 0x000fc00000000000 */
[----:B------:R-:W-:-:S00]  /*3410*/  NOP ;  /* 0x0000000000007918 */ /* 0x000fc00000000000 */
[----:B------:R-:W-:-:S00]  /*3420*/  NOP ;  /* 0x0000000000007918 */ /* 0x000fc00000000000 */
[----:B------:R-:W-:-:S00]  /*3430*/  NOP ;  /* 0x0000000000007918 */ /* 0x000fc00000000000 */
[----:B------:R-:W-:-:S00]  /*3440*/  NOP ;  /* 0x0000000000007918 */ /* 0x000fc00000000000 */
[----:B------:R-:W-:-:S00]  /*3450*/  NOP ;  /* 0x0000000000007918 */ /* 0x000fc00000000000 */
[----:B------:R-:W-:-:S00]  /*3460*/  NOP ;  /* 0x0000000000007918 */ /* 0x000fc00000000000 */
[----:B------:R-:W-:-:S00]  /*3470*/  NOP ;  /* 0x0000000000007918 */ /* 0x000fc00000000000 */
.L_x_6:


//--------------------- .nv.shared.default_function_kernel --------------------------
	.section	.nv.shared.default_function_kernel,"aw",@nobits
	.sectionflags	@""
	.align	4
.nv.shared.default_function_kernel:
	.zero		37024


//--------------------- .nv.shared.reserved.0     --------------------------
	.section	.nv.shared.reserved.0,"aw",@nobits
	.weak		__nv_reservedSMEM_offset_0_alias
	.size		__nv_reservedSMEM_offset_0_alias, 0, 64
	.other		__nv_reservedSMEM_offset_0_alias,@"STO_CUDA_RESERVED_SHARED STV_DEFAULT"
__nv_reservedSMEM_offset_0_alias:
	.zero		0
	.zero		64


//--------------------- .nv.constant0.default_function_kernel --------------------------
	.section	.nv.constant0.default_function_kernel,"a",@progbits
	.sectionflags	@""
	.align	4
.nv.constant0.default_function_kernel:
	.zero		928


//--------------------- SYMBOLS --------------------------

	.type		.nv.reservedSmem.offset0,@object
	.size		.nv.reservedSmem.offset0,0x4
	.type		.nv.reservedSmem.cap,@object
	.size		.nv.reservedSmem.cap,0x4
